	.target	sm_90a

	.elftype	@"ET_EXEC"


//--------------------- .note.nv.tkinfo           --------------------------
	.section	.note.nv.tkinfo,"",@"SHT_NOTE"
	.sectionflags	@"SHF_NOTE_NV_TKINFO"
	.tkinfo
        /*0018*/ 	.word	0x00000002
        /*0030*/ 	.string	""
        /*0030*/ 	.string	"ptxas"
        /*0030*/ 	.string	"Cuda compilation tools, release 13.0, V13.0.88"
        /*0030*/ 	.string	"Build cuda_13.0.r13.0/compiler.36424714_0"
        /*0030*/ 	.string	"-arch sm_90a -m 64 "



//--------------------- .note.nv.cuinfo           --------------------------
	.section	.note.nv.cuinfo,"",@"SHT_NOTE"
	.sectionflags	@"SHF_NOTE_NV_CUINFO"
        /*0018*/ 	.short	0x0002
        /*001a*/ 	.short	0x005a
        /*001c*/ 	.short	0x0082
	.zero		2


//--------------------- .nv.info                  --------------------------
	.section	.nv.info,"",@"SHT_CUDA_INFO"
	.align	4


	//----- nvinfo : EIATTR_REGCOUNT
	.align		4
        /*0000*/ 	.byte	0x04, 0x2f
        /*0002*/ 	.short	(.L_15 - .L_14)
	.align		4
.L_14:
        /*0004*/ 	.word	index@(_ZN7cutlass13device_kernelINS_4gemm6kernel13GemmUniversalIN4cute5tupleIJiiiiEEENS1_10collective13CollectiveMmaINS1_34MainloopSm90TmaGmmaWarpSpecializedILi7ENS5_IJNS4_1CILi2EEENSA_ILi1EEESC_EEENS1_35KernelTmaWarpSpecializedCooperativeEEENS5_IJNSA_ILi128EEENSA_ILi384EEENSA_ILi32EEEEEENS_10bfloat16_tENS5_IJlSC_lEEESK_SL_NS4_8TiledMMAINS4_8MMA_AtomIJNS4_4SM904GMMA28MMA_64x192x16_F32BF16BF16_SSILNSP_5MajorE0ELSR_0ELNSP_7ScaleInE1ELSS_1EEEEEENS4_6LayoutISD_NS5_IJSC_NSA_ILi0EEESW_EEEEENS5_IJNS4_10UnderscoreESZ_SZ_EEEEENS4_13SM90_TMA_LOADENS4_14ComposedLayoutINS4_7SwizzleILi2ELi4ELi3EEENS4_18smem_ptr_flag_bitsILi16EEENSV_INS5_IJNSA_ILi8EEESI_EEENS5_IJSI_SC_EEEEEEEvNS4_8identityENS4_23SM90_TMA_LOAD_MULTICASTES1C_vS1D_EENS_8epilogue10collective6detail29Sm90TmaWarpSpecializedAdapterINS1H_15DefaultEpilogueISK_SL_SL_NS1G_6thread17LinearCombinationISK_Li1EffLNS1L_9ScaleType4KindE0ELNS_15FloatRoundStyleE2ESK_EENS1_15EpilogueDefaultEEEEEvvEEEEvNT_6ParamsE)
        /*0008*/ 	.word	0x000000a8


	//----- nvinfo : EIATTR_FRAME_SIZE
	.align		4
.L_15:
        /*000c*/ 	.byte	0x04, 0x11
        /*000e*/ 	.short	(.L_17 - .L_16)
	.align		4
.L_16:
        /*0010*/ 	.word	index@(_ZN7cutlass13device_kernelINS_4gemm6kernel13GemmUniversalIN4cute5tupleIJiiiiEEENS1_10collective13CollectiveMmaINS1_34MainloopSm90TmaGmmaWarpSpecializedILi7ENS5_IJNS4_1CILi2EEENSA_ILi1EEESC_EEENS1_35KernelTmaWarpSpecializedCooperativeEEENS5_IJNSA_ILi128EEENSA_ILi384EEENSA_ILi32EEEEEENS_10bfloat16_tENS5_IJlSC_lEEESK_SL_NS4_8TiledMMAINS4_8MMA_AtomIJNS4_4SM904GMMA28MMA_64x192x16_F32BF16BF16_SSILNSP_5MajorE0ELSR_0ELNSP_7ScaleInE1ELSS_1EEEEEENS4_6LayoutISD_NS5_IJSC_NSA_ILi0EEESW_EEEEENS5_IJNS4_10UnderscoreESZ_SZ_EEEEENS4_13SM90_TMA_LOADENS4_14ComposedLayoutINS4_7SwizzleILi2ELi4ELi3EEENS4_18smem_ptr_flag_bitsILi16EEENSV_INS5_IJNSA_ILi8EEESI_EEENS5_IJSI_SC_EEEEEEEvNS4_8identityENS4_23SM90_TMA_LOAD_MULTICASTES1C_vS1D_EENS_8epilogue10collective6detail29Sm90TmaWarpSpecializedAdapterINS1H_15DefaultEpilogueISK_SL_SL_NS1G_6thread17LinearCombinationISK_Li1EffLNS1L_9ScaleType4KindE0ELNS_15FloatRoundStyleE2ESK_EENS1_15EpilogueDefaultEEEEEvvEEEEvNT_6ParamsE)
        /*0014*/ 	.word	0x00000008


	//----- nvinfo : EIATTR_MIN_STACK_SIZE
	.align		4
.L_17:
        /*0018*/ 	.byte	0x04, 0x12
        /*001a*/ 	.short	(.L_19 - .L_18)
	.align		4
.L_18:
        /*001c*/ 	.word	index@(_ZN7cutlass13device_kernelINS_4gemm6kernel13GemmUniversalIN4cute5tupleIJiiiiEEENS1_10collective13CollectiveMmaINS1_34MainloopSm90TmaGmmaWarpSpecializedILi7ENS5_IJNS4_1CILi2EEENSA_ILi1EEESC_EEENS1_35KernelTmaWarpSpecializedCooperativeEEENS5_IJNSA_ILi128EEENSA_ILi384EEENSA_ILi32EEEEEENS_10bfloat16_tENS5_IJlSC_lEEESK_SL_NS4_8TiledMMAINS4_8MMA_AtomIJNS4_4SM904GMMA28MMA_64x192x16_F32BF16BF16_SSILNSP_5MajorE0ELSR_0ELNSP_7ScaleInE1ELSS_1EEEEEENS4_6LayoutISD_NS5_IJSC_NSA_ILi0EEESW_EEEEENS5_IJNS4_10UnderscoreESZ_SZ_EEEEENS4_13SM90_TMA_LOADENS4_14ComposedLayoutINS4_7SwizzleILi2ELi4ELi3EEENS4_18smem_ptr_flag_bitsILi16EEENSV_INS5_IJNSA_ILi8EEESI_EEENS5_IJSI_SC_EEEEEEEvNS4_8identityENS4_23SM90_TMA_LOAD_MULTICASTES1C_vS1D_EENS_8epilogue10collective6detail29Sm90TmaWarpSpecializedAdapterINS1H_15DefaultEpilogueISK_SL_SL_NS1G_6thread17LinearCombinationISK_Li1EffLNS1L_9ScaleType4KindE0ELNS_15FloatRoundStyleE2ESK_EENS1_15EpilogueDefaultEEEEEvvEEEEvNT_6ParamsE)
        /*0020*/ 	.word	0x00000008
.L_19:


//--------------------- .nv.compat                --------------------------
	.section	.nv.compat,"",@"SHT_CUDA_COMPAT_INFO"
	.align	4
        /*0000*/ 	.byte	0x02, 0x09, 0x01, 0x00, 0x02, 0x02, 0x04, 0x00, 0x02, 0x05, 0x05, 0x00, 0x03, 0x07, 0x01, 0x01
        /*0010*/ 	.byte	0x02, 0x03, 0x01, 0x00, 0x02, 0x06, 0x01, 0x00, 0x04, 0x0b, 0x08, 0x00, 0x00, 0x00, 0x00, 0x00
        /*0020*/ 	.byte	0x00, 0x00, 0x00, 0x00


//--------------------- .nv.info._ZN7cutlass13device_kernelINS_4gemm6kernel13GemmUniversalIN4cute5tupleIJiiiiEEENS1_10collective13CollectiveMmaINS1_34MainloopSm90TmaGmmaWarpSpecializedILi7ENS5_IJNS4_1CILi2EEENSA_ILi1EEESC_EEENS1_35KernelTmaWarpSpecializedCooperativeEEENS5_IJNSA_ILi128EEENSA_ILi384EEENSA_ILi32EEEEEENS_10bfloat16_tENS5_IJlSC_lEEESK_SL_NS4_8TiledMMAINS4_8MMA_AtomIJNS4_4SM904GMMA28MMA_64x192x16_F32BF16BF16_SSILNSP_5MajorE0ELSR_0ELNSP_7ScaleInE1ELSS_1EEEEEENS4_6LayoutISD_NS5_IJSC_NSA_ILi0EEESW_EEEEENS5_IJNS4_10UnderscoreESZ_SZ_EEEEENS4_13SM90_TMA_LOADENS4_14ComposedLayoutINS4_7SwizzleILi2ELi4ELi3EEENS4_18smem_ptr_flag_bitsILi16EEENSV_INS5_IJNSA_ILi8EEESI_EEENS5_IJSI_SC_EEEEEEEvNS4_8identityENS4_23SM90_TMA_LOAD_MULTICASTES1C_vS1D_EENS_8epilogue10collective6detail29Sm90TmaWarpSpecializedAdapterINS1H_15DefaultEpilogueISK_SL_SL_NS1G_6thread17LinearCombinationISK_Li1EffLNS1L_9ScaleType4KindE0ELNS_15FloatRoundStyleE2ESK_EENS1_15EpilogueDefaultEEEEEvvEEEEvNT_6ParamsE --------------------------
	.section	.nv.info._ZN7cutlass13device_kernelINS_4gemm6kernel13GemmUniversalIN4cute5tupleIJiiiiEEENS1_10collective13CollectiveMmaINS1_34MainloopSm90TmaGmmaWarpSpecializedILi7ENS5_IJNS4_1CILi2EEENSA_ILi1EEESC_EEENS1_35KernelTmaWarpSpecializedCooperativeEEENS5_IJNSA_ILi128EEENSA_ILi384EEENSA_ILi32EEEEEENS_10bfloat16_tENS5_IJlSC_lEEESK_SL_NS4_8TiledMMAINS4_8MMA_AtomIJNS4_4SM904GMMA28MMA_64x192x16_F32BF16BF16_SSILNSP_5MajorE0ELSR_0ELNSP_7ScaleInE1ELSS_1EEEEEENS4_6LayoutISD_NS5_IJSC_NSA_ILi0EEESW_EEEEENS5_IJNS4_10UnderscoreESZ_SZ_EEEEENS4_13SM90_TMA_LOADENS4_14ComposedLayoutINS4_7SwizzleILi2ELi4ELi3EEENS4_18smem_ptr_flag_bitsILi16EEENSV_INS5_IJNSA_ILi8EEESI_EEENS5_IJSI_SC_EEEEEEEvNS4_8identityENS4_23SM90_TMA_LOAD_MULTICASTES1C_vS1D_EENS_8epilogue10collective6detail29Sm90TmaWarpSpecializedAdapterINS1H_15DefaultEpilogueISK_SL_SL_NS1G_6thread17LinearCombinationISK_Li1EffLNS1L_9ScaleType4KindE0ELNS_15FloatRoundStyleE2ESK_EENS1_15EpilogueDefaultEEEEEvvEEEEvNT_6ParamsE,"",@"SHT_CUDA_INFO"
	.sectionflags	@""
	.align	4


	//----- nvinfo : EIATTR_CUDA_API_VERSION
	.align		4
        /*0000*/ 	.byte	0x04, 0x37
        /*0002*/ 	.short	(.L_21 - .L_20)
.L_20:
        /*0004*/ 	.word	0x00000082


	//----- nvinfo : EIATTR_KPARAM_INFO
	.align		4
.L_21:
        /*0008*/ 	.byte	0x04, 0x17
        /*000a*/ 	.short	(.L_23 - .L_22)
.L_22:
        /*000c*/ 	.word	0x00000000
        /*0010*/ 	.short	0x0000
        /*0012*/ 	.short	0x0070
        /*0014*/ 	.byte	0x00, 0xf0, 0x01, 0x10


	//----- nvinfo : EIATTR_SPARSE_MMA_MASK
	.align		4
.L_23:
        /*0018*/ 	.byte	0x03, 0x50
        /*001a*/ 	.short	0x0000


	//----- nvinfo : EIATTR_MAXREG_COUNT
	.align		4
        /*001c*/ 	.byte	0x03, 0x1b
        /*001e*/ 	.short	0x00a8


	//----- nvinfo : EIATTR_NUM_BARRIERS
	.align		4
        /*0020*/ 	.byte	0x02, 0x4c
        /*0022*/ 	.byte	0x01
	.zero		1


	//----- nvinfo : EIATTR_EXTERNS
	.align		4
        /*0024*/ 	.byte	0x04, 0x0f
        /*0026*/ 	.short	(.L_25 - .L_24)


	//   ....[0]....
	.align		4
.L_24:
        /*0028*/ 	.word	index@(__assertfail)


	//----- nvinfo : EIATTR_ANNOTATIONS
	.align		4
.L_25:
        /*002c*/ 	.byte	0x04, 0x55
        /*002e*/ 	.short	(.L_27 - .L_26)


	//   ....[0]....
.L_26:
        /*0030*/ 	.word	0x00000001
        /*0034*/ 	.byte	0x10, 0x0a, 0x00, 0x00, 0x01, 0x00, 0x00, 0x00, 0x30, 0x0a, 0x00, 0x00, 0x01, 0x00, 0x00, 0x00
        /*0044*/ 	.byte	0x20, 0x0f, 0x00, 0x00, 0x01, 0x00, 0x00, 0x00, 0x30, 0x0f, 0x00, 0x00, 0x01, 0x00, 0x00, 0x00
        /*0054*/ 	.byte	0x30, 0x1e, 0x00, 0x00, 0x01, 0x00, 0x00, 0x00, 0x80, 0x1e, 0x00, 0x00, 0x01, 0x00, 0x00, 0x00
        /*0064*/ 	.byte	0x00, 0x14, 0x01, 0x00, 0x01, 0x00, 0x00, 0x00, 0xe0, 0x19, 0x01, 0x00, 0x01, 0x00, 0x00, 0x00
        /*0074*/ 	.byte	0xf0, 0x19, 0x01, 0x00


	//----- nvinfo : EIATTR_MERCURY_ISA_VERSION
	.align		4
.L_27:
        /*0078*/ 	.byte	0x03, 0x5f
        /*007a*/ 	.short	0x0101


	//----- nvinfo : EIATTR_INT_WARP_WIDE_INSTR_OFFSETS
	.align		4
        /*007c*/ 	.byte	0x04, 0x31
        /*007e*/ 	.short	(.L_29 - .L_28)


	//   ....[0]....
.L_28:
        /*0080*/ 	.word	0x000004e0


	//   ....[1]....
        /*0084*/ 	.word	0x00000510


	//   ....[2]....
        /*0088*/ 	.word	0x000006c0


	//----- nvinfo : EIATTR_COOP_GROUP_MASK_REGIDS
	.align		4
.L_29:
        /*008c*/ 	.byte	0x04, 0x29
        /*008e*/ 	.short	(.L_31 - .L_30)


	//   ....[0]....
.L_30:
        /*0090*/ 	.word	0xffffffff


	//   ....[1]....
        /*0094*/ 	.word	0xffffffff


	//   ....[2]....
        /*0098*/ 	.word	0xffffffff


	//   ....[3]....
        /*009c*/ 	.word	0xffffffff


	//   ....[4]....
        /*00a0*/ 	.word	0xffffffff


	//   ....[5]....
        /*00a4*/ 	.word	0xffffffff


	//----- nvinfo : EIATTR_COOP_GROUP_INSTR_OFFSETS
	.align		4
.L_31:
        /*00a8*/ 	.byte	0x04, 0x28
        /*00aa*/ 	.short	(.L_33 - .L_32)


	//   ....[0]....
.L_32:
        /*00ac*/ 	.word	0x00000070


	//   ....[1]....
        /*00b0*/ 	.word	0x00000080


	//   ....[2]....
        /*00b4*/ 	.word	0x00000140


	//   ....[3]....
        /*00b8*/ 	.word	0x00000340


	//   ....[4]....
        /*00bc*/ 	.word	0x00000860


	//   ....[5]....
        /*00c0*/ 	.word	0x00001300


	//----- nvinfo : EIATTR_REG_RECONFIG
	.align		4
.L_33:
        /*00c4*/ 	.byte	0x01, 0x54
	.zero		2


	//----- nvinfo : EIATTR_SYSCALL_OFFSETS
	.align		4
        /*00c8*/ 	.byte	0x04, 0x46
        /*00ca*/ 	.short	(.L_35 - .L_34)


	//   ....[0]....
.L_34:
        /*00cc*/ 	.word	0x000014b0


	//----- nvinfo : EIATTR_MBARRIER_INSTR_OFFSETS
	.align		4
.L_35:
        /*00d0*/ 	.byte	0x04, 0x39
        /*00d2*/ 	.short	(.L_37 - .L_36)


	//   ....[0]....
.L_36:
        /*00d4*/ 	.word	0x00000240
        /*00d8*/ 	.word	0x000000ff
        /*00dc*/ 	.word	0x00000000
        /*00e0*/ 	.short	0x0100
        /*00e2*/ 	.byte	0x08
	.zero		1


	//   ....[1]....
        /*00e4*/ 	.word	0x00000250
        /*00e8*/ 	.word	0x000000ff
        /*00ec*/ 	.word	0x00000038
        /*00f0*/ 	.short	0x0100
        /*00f2*/ 	.byte	0x08
	.zero		1


	//   ....[2]....
        /*00f4*/ 	.word	0x00000260
        /*00f8*/ 	.word	0x000000ff
        /*00fc*/ 	.word	0x00000008
        /*0100*/ 	.short	0x0100
        /*0102*/ 	.byte	0x08
	.zero		1


	//   ....[3]....
        /*0104*/ 	.word	0x00000270
        /*0108*/ 	.word	0x000000ff
        /*010c*/ 	.word	0x00000040
        /*0110*/ 	.short	0x0100
        /*0112*/ 	.byte	0x08
	.zero		1


	//   ....[4]....
        /*0114*/ 	.word	0x00000280
        /*0118*/ 	.word	0x000000ff
        /*011c*/ 	.word	0x00000010
        /*0120*/ 	.short	0x0100
        /*0122*/ 	.byte	0x08
	.zero		1


	//   ....[5]....
        /*0124*/ 	.word	0x00000290
        /*0128*/ 	.word	0x000000ff
        /*012c*/ 	.word	0x00000048
        /*0130*/ 	.short	0x0100
        /*0132*/ 	.byte	0x08
	.zero		1


	//   ....[6]....
        /*0134*/ 	.word	0x000002a0
        /*0138*/ 	.word	0x000000ff
        /*013c*/ 	.word	0x00000018
        /*0140*/ 	.short	0x0100
        /*0142*/ 	.byte	0x08
	.zero		1


	//   ....[7]....
        /*0144*/ 	.word	0x000002b0
        /*0148*/ 	.word	0x000000ff
        /*014c*/ 	.word	0x00000050
        /*0150*/ 	.short	0x0100
        /*0152*/ 	.byte	0x08
	.zero		1


	//   ....[8]....
        /*0154*/ 	.word	0x000002c0
        /*0158*/ 	.word	0x000000ff
        /*015c*/ 	.word	0x00000020
        /*0160*/ 	.short	0x0100
        /*0162*/ 	.byte	0x08
	.zero		1


	//   ....[9]....
        /*0164*/ 	.word	0x000002d0
        /*0168*/ 	.word	0x000000ff
        /*016c*/ 	.word	0x00000058
        /*0170*/ 	.short	0x0100
        /*0172*/ 	.byte	0x08
	.zero		1


	//   ....[10]....
        /*0174*/ 	.word	0x000002e0
        /*0178*/ 	.word	0x000000ff
        /*017c*/ 	.word	0x00000028
        /*0180*/ 	.short	0x0100
        /*0182*/ 	.byte	0x08
	.zero		1


	//   ....[11]....
        /*0184*/ 	.word	0x000002f0
        /*0188*/ 	.word	0x000000ff
        /*018c*/ 	.word	0x00000060
        /*0190*/ 	.short	0x0100
        /*0192*/ 	.byte	0x08
	.zero		1


	//   ....[12]....
        /*0194*/ 	.word	0x00000300
        /*0198*/ 	.word	0x000000ff
        /*019c*/ 	.word	0x00000030
        /*01a0*/ 	.short	0x0100
        /*01a2*/ 	.byte	0x08
	.zero		1


	//   ....[13]....
        /*01a4*/ 	.word	0x00000310
        /*01a8*/ 	.word	0x000000ff
        /*01ac*/ 	.word	0x00000068
        /*01b0*/ 	.short	0x0100
        /*01b2*/ 	.byte	0x08
	.zero		1


	//   ....[14]....
        /*01b4*/ 	.word	0x00000750
        /*01b8*/ 	.word	0x000000ff
        /*01bc*/ 	.word	0x00000080
        /*01c0*/ 	.short	0x0100
        /*01c2*/ 	.byte	0x06
	.zero		1


	//   ....[15]....
        /*01c4*/ 	.word	0x000007f0
        /*01c8*/ 	.word	0x000000ff
        /*01cc*/ 	.word	0x00000088
        /*01d0*/ 	.short	0x0100
        /*01d2*/ 	.byte	0x06
	.zero		1


	//   ....[16]....
        /*01d4*/ 	.word	0x00001580
        /*01d8*/ 	.word	0x00000003
        /*01dc*/ 	.word	0x00000000
        /*01e0*/ 	.short	0x010a
        /*01e2*/ 	.byte	0x3f
	.zero		1


	//   ....[17]....
        /*01e4*/ 	.word	0x000015c0
        /*01e8*/ 	.word	0x00000003
        /*01ec*/ 	.word	0x00000000
        /*01f0*/ 	.short	0x010a
        /*01f2*/ 	.byte	0x3f
	.zero		1


	//   ....[18]....
        /*01f4*/ 	.word	0x00001950
        /*01f8*/ 	.word	0x00000005
        /*01fc*/ 	.word	0x00000000
        /*0200*/ 	.short	0x010a
        /*0202*/ 	.byte	0x3f
	.zero		1


	//   ....[19]....
        /*0204*/ 	.word	0x00001990
        /*0208*/ 	.word	0x00000005
        /*020c*/ 	.word	0x00000000
        /*0210*/ 	.short	0x010a
        /*0212*/ 	.byte	0x3f
	.zero		1


	//   ....[20]....
        /*0214*/ 	.word	0x00001bb0
        /*0218*/ 	.word	0x00000005
        /*021c*/ 	.word	0x00000000
        /*0220*/ 	.short	0x0101
        /*0222*/ 	.byte	0x3f
	.zero		1


	//   ....[21]....
        /*0224*/ 	.word	0x00001df0
        /*0228*/ 	.word	0x00000003
        /*022c*/ 	.word	0x00000000
        /*0230*/ 	.short	0x0101
        /*0232*/ 	.byte	0x3f
	.zero		1


	//   ....[22]....
        /*0234*/ 	.word	0x00012320
        /*0238*/ 	.word	0x0000000f
        /*023c*/ 	.word	0x00000038
        /*0240*/ 	.short	0x010a
        /*0242*/ 	.byte	0x3f
	.zero		1


	//   ....[23]....
        /*0244*/ 	.word	0x00012730
        /*0248*/ 	.word	0x00000004
        /*024c*/ 	.word	0x00000088
        /*0250*/ 	.short	0x0101
        /*0252*/ 	.byte	0x3f
	.zero		1


	//   ....[24]....
        /*0254*/ 	.word	0x00012e40
        /*0258*/ 	.word	0x00000007
        /*025c*/ 	.word	0x00000000
        /*0260*/ 	.short	0x010a
        /*0262*/ 	.byte	0x3f
	.zero		1


	//   ....[25]....
        /*0264*/ 	.word	0x00012ec0
        /*0268*/ 	.word	0x00000009
        /*026c*/ 	.word	0x00000000
        /*0270*/ 	.short	0x010a
        /*0272*/ 	.byte	0x3f
	.zero		1


	//   ....[26]....
        /*0274*/ 	.word	0x00012f50
        /*0278*/ 	.word	0x00000006
        /*027c*/ 	.word	0x00000000
        /*0280*/ 	.short	0x010a
        /*0282*/ 	.byte	0x3f
	.zero		1


	//   ....[27]....
        /*0284*/ 	.word	0x00012fe0
        /*0288*/ 	.word	0x00000009
        /*028c*/ 	.word	0x00000000
        /*0290*/ 	.short	0x010a
        /*0292*/ 	.byte	0x3f
	.zero		1


	//   ....[28]....
        /*0294*/ 	.word	0x00013070
        /*0298*/ 	.word	0x00000006
        /*029c*/ 	.word	0x00000000
        /*02a0*/ 	.short	0x010a
        /*02a2*/ 	.byte	0x3f
	.zero		1


	//   ....[29]....
        /*02a4*/ 	.word	0x00013100
        /*02a8*/ 	.word	0x00000009
        /*02ac*/ 	.word	0x00000000
        /*02b0*/ 	.short	0x010a
        /*02b2*/ 	.byte	0x3f
	.zero		1


	//   ....[30]....
        /*02b4*/ 	.word	0x00013190
        /*02b8*/ 	.word	0x00000003
        /*02bc*/ 	.word	0x00000000
        /*02c0*/ 	.short	0x010a
        /*02c2*/ 	.byte	0x3f
	.zero		1


	//   ....[31]....
        /*02c4*/ 	.word	0x000131f0
        /*02c8*/ 	.word	0x00000003
        /*02cc*/ 	.word	0x00000000
        /*02d0*/ 	.short	0x010a
        /*02d2*/ 	.byte	0x3f
	.zero		1


	//   ....[32]....
        /*02d4*/ 	.word	0x00013240
        /*02d8*/ 	.word	0x00000005
        /*02dc*/ 	.word	0x00000000
        /*02e0*/ 	.short	0x010a
        /*02e2*/ 	.byte	0x3f
	.zero		1


	//   ....[33]....
        /*02e4*/ 	.word	0x00013310
        /*02e8*/ 	.word	0x0000000f
        /*02ec*/ 	.word	0x00000038
        /*02f0*/ 	.short	0x010a
        /*02f2*/ 	.byte	0x3f
	.zero		1


	//   ....[34]....
        /*02f4*/ 	.word	0x000133e0
        /*02f8*/ 	.word	0x00000007
        /*02fc*/ 	.word	0x00000000
        /*0300*/ 	.short	0x010a
        /*0302*/ 	.byte	0x3f
	.zero		1


	//   ....[35]....
        /*0304*/ 	.word	0x00013430
        /*0308*/ 	.word	0x00000009
        /*030c*/ 	.word	0x00000000
        /*0310*/ 	.short	0x010a
        /*0312*/ 	.byte	0x3f
	.zero		1


	//   ....[36]....
        /*0314*/ 	.word	0x00013480
        /*0318*/ 	.word	0x00000006
        /*031c*/ 	.word	0x00000000
        /*0320*/ 	.short	0x010a
        /*0322*/ 	.byte	0x3f
	.zero		1


	//   ....[37]....
        /*0324*/ 	.word	0x000134d0
        /*0328*/ 	.word	0x00000009
        /*032c*/ 	.word	0x00000000
        /*0330*/ 	.short	0x010a
        /*0332*/ 	.byte	0x3f
	.zero		1


	//   ....[38]....
        /*0334*/ 	.word	0x00013520
        /*0338*/ 	.word	0x00000006
        /*033c*/ 	.word	0x00000000
        /*0340*/ 	.short	0x010a
        /*0342*/ 	.byte	0x3f
	.zero		1


	//   ....[39]....
        /*0344*/ 	.word	0x00013570
        /*0348*/ 	.word	0x00000009
        /*034c*/ 	.word	0x00000000
        /*0350*/ 	.short	0x010a
        /*0352*/ 	.byte	0x3f
	.zero		1


	//----- nvinfo : EIATTR_NUM_MBARRIERS
	.align		4
.L_37:
        /*0354*/ 	.byte	0x03, 0x38
        /*0356*/ 	.short	0x0010


	//----- nvinfo : EIATTR_EXIT_INSTR_OFFSETS
	.align		4
        /*0358*/ 	.byte	0x04, 0x1c
        /*035a*/ 	.short	(.L_39 - .L_38)


	//   ....[0]....
.L_38:
        /*035c*/ 	.word	0x000009b0


	//   ....[1]....
        /*0360*/ 	.word	0x00001220


	//   ....[2]....
        /*0364*/ 	.word	0x00011a20


	//   ....[3]....
        /*0368*/ 	.word	0x00011fb0


	//   ....[4]....
        /*036c*/ 	.word	0x000131e0


	//----- nvinfo : EIATTR_MAX_THREADS
	.align		4
.L_39:
        /*0370*/ 	.byte	0x04, 0x05
        /*0372*/ 	.short	(.L_41 - .L_40)
.L_40:
        /*0374*/ 	.word	0x00000180
        /*0378*/ 	.word	0x00000001
        /*037c*/ 	.word	0x00000001


	//----- nvinfo : EIATTR_CRS_STACK_SIZE
	.align		4
.L_41:
        /*0380*/ 	.byte	0x04, 0x1e
        /*0382*/ 	.short	(.L_43 - .L_42)
.L_42:
        /*0384*/ 	.word	0x00000000


	//----- nvinfo : EIATTR_CBANK_PARAM_SIZE
	.align		4
.L_43:
        /*0388*/ 	.byte	0x03, 0x19
        /*038a*/ 	.short	0x0470


	//----- nvinfo : EIATTR_PARAM_CBANK
	.align		4
        /*038c*/ 	.byte	0x04, 0x0a
        /*038e*/ 	.short	(.L_45 - .L_44)
	.align		4
.L_44:
        /*0390*/ 	.word	index@(.nv.constant0._ZN7cutlass13device_kernelINS_4gemm6kernel13GemmUniversalIN4cute5tupleIJiiiiEEENS1_10collective13CollectiveMmaINS1_34MainloopSm90TmaGmmaWarpSpecializedILi7ENS5_IJNS4_1CILi2EEENSA_ILi1EEESC_EEENS1_35KernelTmaWarpSpecializedCooperativeEEENS5_IJNSA_ILi128EEENSA_ILi384EEENSA_ILi32EEEEEENS_10bfloat16_tENS5_IJlSC_lEEESK_SL_NS4_8TiledMMAINS4_8MMA_AtomIJNS4_4SM904GMMA28MMA_64x192x16_F32BF16BF16_SSILNSP_5MajorE0ELSR_0ELNSP_7ScaleInE1ELSS_1EEEEEENS4_6LayoutISD_NS5_IJSC_NSA_ILi0EEESW_EEEEENS5_IJNS4_10UnderscoreESZ_SZ_EEEEENS4_13SM90_TMA_LOADENS4_14ComposedLayoutINS4_7SwizzleILi2ELi4ELi3EEENS4_18smem_ptr_flag_bitsILi16EEENSV_INS5_IJNSA_ILi8EEESI_EEENS5_IJSI_SC_EEEEEEEvNS4_8identityENS4_23SM90_TMA_LOAD_MULTICASTES1C_vS1D_EENS_8epilogue10collective6detail29Sm90TmaWarpSpecializedAdapterINS1H_15DefaultEpilogueISK_SL_SL_NS1G_6thread17LinearCombinationISK_Li1EffLNS1L_9ScaleType4KindE0ELNS_15FloatRoundStyleE2ESK_EENS1_15EpilogueDefaultEEEEEvvEEEEvNT_6ParamsE)
        /*0394*/ 	.short	0x0210
        /*0396*/ 	.short	0x0470


	//----- nvinfo : EIATTR_SW_WAR
	.align		4
.L_45:
        /*0398*/ 	.byte	0x04, 0x36
        /*039a*/ 	.short	(.L_47 - .L_46)
.L_46:
        /*039c*/ 	.word	0x00000008
.L_47:


//--------------------- .nv.callgraph             --------------------------
	.section	.nv.callgraph,"",@"SHT_CUDA_CALLGRAPH"
	.align	4
	.sectionentsize	8
	.align		4
        /*0000*/ 	.word	0x00000000
	.align		4
        /*0004*/ 	.word	0xffffffff
	.align		4
        /*0008*/ 	.word	index@(_ZN7cutlass13device_kernelINS_4gemm6kernel13GemmUniversalIN4cute5tupleIJiiiiEEENS1_10collective13CollectiveMmaINS1_34MainloopSm90TmaGmmaWarpSpecializedILi7ENS5_IJNS4_1CILi2EEENSA_ILi1EEESC_EEENS1_35KernelTmaWarpSpecializedCooperativeEEENS5_IJNSA_ILi128EEENSA_ILi384EEENSA_ILi32EEEEEENS_10bfloat16_tENS5_IJlSC_lEEESK_SL_NS4_8TiledMMAINS4_8MMA_AtomIJNS4_4SM904GMMA28MMA_64x192x16_F32BF16BF16_SSILNSP_5MajorE0ELSR_0ELNSP_7ScaleInE1ELSS_1EEEEEENS4_6LayoutISD_NS5_IJSC_NSA_ILi0EEESW_EEEEENS5_IJNS4_10UnderscoreESZ_SZ_EEEEENS4_13SM90_TMA_LOADENS4_14ComposedLayoutINS4_7SwizzleILi2ELi4ELi3EEENS4_18smem_ptr_flag_bitsILi16EEENSV_INS5_IJNSA_ILi8EEESI_EEENS5_IJSI_SC_EEEEEEEvNS4_8identityENS4_23SM90_TMA_LOAD_MULTICASTES1C_vS1D_EENS_8epilogue10collective6detail29Sm90TmaWarpSpecializedAdapterINS1H_15DefaultEpilogueISK_SL_SL_NS1G_6thread17LinearCombinationISK_Li1EffLNS1L_9ScaleType4KindE0ELNS_15FloatRoundStyleE2ESK_EENS1_15EpilogueDefaultEEEEEvvEEEEvNT_6ParamsE)
	.align		4
        /*000c*/ 	.word	index@(__assertfail)
	.align		4
        /*0010*/ 	.word	0x00000000
	.align		4
        /*0014*/ 	.word	0xfffffffe
	.align		4
        /*0018*/ 	.word	0x00000000
	.align		4
        /*001c*/ 	.word	0xfffffffd
	.align		4
        /*0020*/ 	.word	0x00000000
	.align		4
        /*0024*/ 	.word	0xfffffffc


//--------------------- .nv.constant4             --------------------------
	.section	.nv.constant4,"a",@progbits
	.align	8
	.align		8
.nv.constant4:
        /*0000*/ 	.dword	__assertfail
	.align		8
        /*0008*/ 	.dword	__unnamed_1
	.align		8
        /*0010*/ 	.dword	_ZN39_INTERNAL_2317127a_4_k_cu_074f8977_35914cuda3std3__45__cpo5beginE
	.align		8
        /*0018*/ 	.dword	_ZN39_INTERNAL_2317127a_4_k_cu_074f8977_35914cuda3std3__45__cpo3endE
	.align		8
        /*0020*/ 	.dword	_ZN39_INTERNAL_2317127a_4_k_cu_074f8977_35914cuda3std3__45__cpo6cbeginE
	.align		8
        /*0028*/ 	.dword	_ZN39_INTERNAL_2317127a_4_k_cu_074f8977_35914cuda3std3__45__cpo4cendE
	.align		8
        /*0030*/ 	.dword	_ZN39_INTERNAL_2317127a_4_k_cu_074f8977_35914cuda3std3__441_GLOBAL__N__2317127a_4_k_cu_074f8977_35916ignoreE
	.align		8
        /*0038*/ 	.dword	_ZN39_INTERNAL_2317127a_4_k_cu_074f8977_35914cuda3std3__419piecewise_constructE
	.align		8
        /*0040*/ 	.dword	_ZN39_INTERNAL_2317127a_4_k_cu_074f8977_35914cuda3std3__48in_placeE
	.align		8
        /*0048*/ 	.dword	_ZN39_INTERNAL_2317127a_4_k_cu_074f8977_35914cuda3std6ranges3__45__cpo4swapE
	.align		8
        /*0050*/ 	.dword	_ZN39_INTERNAL_2317127a_4_k_cu_074f8977_35914cuda3std6ranges3__45__cpo9iter_moveE
	.align		8
        /*0058*/ 	.dword	_ZN39_INTERNAL_2317127a_4_k_cu_074f8977_35914cute7productE
	.align		8
        /*0060*/ 	.dword	_ZN39_INTERNAL_2317127a_4_k_cu_074f8977_35914cute1_E
	.align		8
        /*0068*/ 	.dword	$str$22
	.align		8
        /*0070*/ 	.dword	$str$23


//--------------------- .text._ZN7cutlass13device_kernelINS_4gemm6kernel13GemmUniversalIN4cute5tupleIJiiiiEEENS1_10collective13CollectiveMmaINS1_34MainloopSm90TmaGmmaWarpSpecializedILi7ENS5_IJNS4_1CILi2EEENSA_ILi1EEESC_EEENS1_35KernelTmaWarpSpecializedCooperativeEEENS5_IJNSA_ILi128EEENSA_ILi384EEENSA_ILi32EEEEEENS_10bfloat16_tENS5_IJlSC_lEEESK_SL_NS4_8TiledMMAINS4_8MMA_AtomIJNS4_4SM904GMMA28MMA_64x192x16_F32BF16BF16_SSILNSP_5MajorE0ELSR_0ELNSP_7ScaleInE1ELSS_1EEEEEENS4_6LayoutISD_NS5_IJSC_NSA_ILi0EEESW_EEEEENS5_IJNS4_10UnderscoreESZ_SZ_EEEEENS4_13SM90_TMA_LOADENS4_14ComposedLayoutINS4_7SwizzleILi2ELi4ELi3EEENS4_18smem_ptr_flag_bitsILi16EEENSV_INS5_IJNSA_ILi8EEESI_EEENS5_IJSI_SC_EEEEEEEvNS4_8identityENS4_23SM90_TMA_LOAD_MULTICASTES1C_vS1D_EENS_8epilogue10collective6detail29Sm90TmaWarpSpecializedAdapterINS1H_15DefaultEpilogueISK_SL_SL_NS1G_6thread17LinearCombinationISK_Li1EffLNS1L_9ScaleType4KindE0ELNS_15FloatRoundStyleE2ESK_EENS1_15EpilogueDefaultEEEEEvvEEEEvNT_6ParamsE --------------------------
	.section	.text._ZN7cutlass13device_kernelINS_4gemm6kernel13GemmUniversalIN4cute5tupleIJiiiiEEENS1_10collective13CollectiveMmaINS1_34MainloopSm90TmaGmmaWarpSpecializedILi7ENS5_IJNS4_1CILi2EEENSA_ILi1EEESC_EEENS1_35KernelTmaWarpSpecializedCooperativeEEENS5_IJNSA_ILi128EEENSA_ILi384EEENSA_ILi32EEEEEENS_10bfloat16_tENS5_IJlSC_lEEESK_SL_NS4_8TiledMMAINS4_8MMA_AtomIJNS4_4SM904GMMA28MMA_64x192x16_F32BF16BF16_SSILNSP_5MajorE0ELSR_0ELNSP_7ScaleInE1ELSS_1EEEEEENS4_6LayoutISD_NS5_IJSC_NSA_ILi0EEESW_EEEEENS5_IJNS4_10UnderscoreESZ_SZ_EEEEENS4_13SM90_TMA_LOADENS4_14ComposedLayoutINS4_7SwizzleILi2ELi4ELi3EEENS4_18smem_ptr_flag_bitsILi16EEENSV_INS5_IJNSA_ILi8EEESI_EEENS5_IJSI_SC_EEEEEEEvNS4_8identityENS4_23SM90_TMA_LOAD_MULTICASTES1C_vS1D_EENS_8epilogue10collective6detail29Sm90TmaWarpSpecializedAdapterINS1H_15DefaultEpilogueISK_SL_SL_NS1G_6thread17LinearCombinationISK_Li1EffLNS1L_9ScaleType4KindE0ELNS_15FloatRoundStyleE2ESK_EENS1_15EpilogueDefaultEEEEEvvEEEEvNT_6ParamsE,"ax",@progbits
	.align	128
.text._ZN7cutlass13device_kernelINS_4gemm6kernel13GemmUniversalIN4cute5tupleIJiiiiEEENS1_10collective13CollectiveMmaINS1_34MainloopSm90TmaGmmaWarpSpecializedILi7ENS5_IJNS4_1CILi2EEENSA_ILi1EEESC_EEENS1_35KernelTmaWarpSpecializedCooperativeEEENS5_IJNSA_ILi128EEENSA_ILi384EEENSA_ILi32EEEEEENS_10bfloat16_tENS5_IJlSC_lEEESK_SL_NS4_8TiledMMAINS4_8MMA_AtomIJNS4_4SM904GMMA28MMA_64x192x16_F32BF16BF16_SSILNSP_5MajorE0ELSR_0ELNSP_7ScaleInE1ELSS_1EEEEEENS4_6LayoutISD_NS5_IJSC_NSA_ILi0EEESW_EEEEENS5_IJNS4_10UnderscoreESZ_SZ_EEEEENS4_13SM90_TMA_LOADENS4_14ComposedLayoutINS4_7SwizzleILi2ELi4ELi3EEENS4_18smem_ptr_flag_bitsILi16EEENSV_INS5_IJNSA_ILi8EEESI_EEENS5_IJSI_SC_EEEEEEEvNS4_8identityENS4_23SM90_TMA_LOAD_MULTICASTES1C_vS1D_EENS_8epilogue10collective6detail29Sm90TmaWarpSpecializedAdapterINS1H_15DefaultEpilogueISK_SL_SL_NS1G_6thread17LinearCombinationISK_Li1EffLNS1L_9ScaleType4KindE0ELNS_15FloatRoundStyleE2ESK_EENS1_15EpilogueDefaultEEEEEvvEEEEvNT_6ParamsE:
        .type           _ZN7cutlass13device_kernelINS_4gemm6kernel13GemmUniversalIN4cute5tupleIJiiiiEEENS1_10collective13CollectiveMmaINS1_34MainloopSm90TmaGmmaWarpSpecializedILi7ENS5_IJNS4_1CILi2EEENSA_ILi1EEESC_EEENS1_35KernelTmaWarpSpecializedCooperativeEEENS5_IJNSA_ILi128EEENSA_ILi384EEENSA_ILi32EEEEEENS_10bfloat16_tENS5_IJlSC_lEEESK_SL_NS4_8TiledMMAINS4_8MMA_AtomIJNS4_4SM904GMMA28MMA_64x192x16_F32BF16BF16_SSILNSP_5MajorE0ELSR_0ELNSP_7ScaleInE1ELSS_1EEEEEENS4_6LayoutISD_NS5_IJSC_NSA_ILi0EEESW_EEEEENS5_IJNS4_10UnderscoreESZ_SZ_EEEEENS4_13SM90_TMA_LOADENS4_14ComposedLayoutINS4_7SwizzleILi2ELi4ELi3EEENS4_18smem_ptr_flag_bitsILi16EEENSV_INS5_IJNSA_ILi8EEESI_EEENS5_IJSI_SC_EEEEEEEvNS4_8identityENS4_23SM90_TMA_LOAD_MULTICASTES1C_vS1D_EENS_8epilogue10collective6detail29Sm90TmaWarpSpecializedAdapterINS1H_15DefaultEpilogueISK_SL_SL_NS1G_6thread17LinearCombinationISK_Li1EffLNS1L_9ScaleType4KindE0ELNS_15FloatRoundStyleE2ESK_EENS1_15EpilogueDefaultEEEEEvvEEEEvNT_6ParamsE,@function
        .size           _ZN7cutlass13device_kernelINS_4gemm6kernel13GemmUniversalIN4cute5tupleIJiiiiEEENS1_10collective13CollectiveMmaINS1_34MainloopSm90TmaGmmaWarpSpecializedILi7ENS5_IJNS4_1CILi2EEENSA_ILi1EEESC_EEENS1_35KernelTmaWarpSpecializedCooperativeEEENS5_IJNSA_ILi128EEENSA_ILi384EEENSA_ILi32EEEEEENS_10bfloat16_tENS5_IJlSC_lEEESK_SL_NS4_8TiledMMAINS4_8MMA_AtomIJNS4_4SM904GMMA28MMA_64x192x16_F32BF16BF16_SSILNSP_5MajorE0ELSR_0ELNSP_7ScaleInE1ELSS_1EEEEEENS4_6LayoutISD_NS5_IJSC_NSA_ILi0EEESW_EEEEENS5_IJNS4_10UnderscoreESZ_SZ_EEEEENS4_13SM90_TMA_LOADENS4_14ComposedLayoutINS4_7SwizzleILi2ELi4ELi3EEENS4_18smem_ptr_flag_bitsILi16EEENSV_INS5_IJNSA_ILi8EEESI_EEENS5_IJSI_SC_EEEEEEEvNS4_8identityENS4_23SM90_TMA_LOAD_MULTICASTES1C_vS1D_EENS_8epilogue10collective6detail29Sm90TmaWarpSpecializedAdapterINS1H_15DefaultEpilogueISK_SL_SL_NS1G_6thread17LinearCombinationISK_Li1EffLNS1L_9ScaleType4KindE0ELNS_15FloatRoundStyleE2ESK_EENS1_15EpilogueDefaultEEEEEvvEEEEvNT_6ParamsE,(.L_x_461 - _ZN7cutlass13device_kernelINS_4gemm6kernel13GemmUniversalIN4cute5tupleIJiiiiEEENS1_10collective13CollectiveMmaINS1_34MainloopSm90TmaGmmaWarpSpecializedILi7ENS5_IJNS4_1CILi2EEENSA_ILi1EEESC_EEENS1_35KernelTmaWarpSpecializedCooperativeEEENS5_IJNSA_ILi128EEENSA_ILi384EEENSA_ILi32EEEEEENS_10bfloat16_tENS5_IJlSC_lEEESK_SL_NS4_8TiledMMAINS4_8MMA_AtomIJNS4_4SM904GMMA28MMA_64x192x16_F32BF16BF16_SSILNSP_5MajorE0ELSR_0ELNSP_7ScaleInE1ELSS_1EEEEEENS4_6LayoutISD_NS5_IJSC_NSA_ILi0EEESW_EEEEENS5_IJNS4_10UnderscoreESZ_SZ_EEEEENS4_13SM90_TMA_LOADENS4_14ComposedLayoutINS4_7SwizzleILi2ELi4ELi3EEENS4_18smem_ptr_flag_bitsILi16EEENSV_INS5_IJNSA_ILi8EEESI_EEENS5_IJSI_SC_EEEEEEEvNS4_8identityENS4_23SM90_TMA_LOAD_MULTICASTES1C_vS1D_EENS_8epilogue10collective6detail29Sm90TmaWarpSpecializedAdapterINS1H_15DefaultEpilogueISK_SL_SL_NS1G_6thread17LinearCombinationISK_Li1EffLNS1L_9ScaleType4KindE0ELNS_15FloatRoundStyleE2ESK_EENS1_15EpilogueDefaultEEEEEvvEEEEvNT_6ParamsE)
        .other          _ZN7cutlass13device_kernelINS_4gemm6kernel13GemmUniversalIN4cute5tupleIJiiiiEEENS1_10collective13CollectiveMmaINS1_34MainloopSm90TmaGmmaWarpSpecializedILi7ENS5_IJNS4_1CILi2EEENSA_ILi1EEESC_EEENS1_35KernelTmaWarpSpecializedCooperativeEEENS5_IJNSA_ILi128EEENSA_ILi384EEENSA_ILi32EEEEEENS_10bfloat16_tENS5_IJlSC_lEEESK_SL_NS4_8TiledMMAINS4_8MMA_AtomIJNS4_4SM904GMMA28MMA_64x192x16_F32BF16BF16_SSILNSP_5MajorE0ELSR_0ELNSP_7ScaleInE1ELSS_1EEEEEENS4_6LayoutISD_NS5_IJSC_NSA_ILi0EEESW_EEEEENS5_IJNS4_10UnderscoreESZ_SZ_EEEEENS4_13SM90_TMA_LOADENS4_14ComposedLayoutINS4_7SwizzleILi2ELi4ELi3EEENS4_18smem_ptr_flag_bitsILi16EEENSV_INS5_IJNSA_ILi8EEESI_EEENS5_IJSI_SC_EEEEEEEvNS4_8identityENS4_23SM90_TMA_LOAD_MULTICASTES1C_vS1D_EENS_8epilogue10collective6detail29Sm90TmaWarpSpecializedAdapterINS1H_15DefaultEpilogueISK_SL_SL_NS1G_6thread17LinearCombinationISK_Li1EffLNS1L_9ScaleType4KindE0ELNS_15FloatRoundStyleE2ESK_EENS1_15EpilogueDefaultEEEEEvvEEEEvNT_6ParamsE,@"STO_CUDA_ENTRY STV_DEFAULT"
_ZN7cutlass13device_kernelINS_4gemm6kernel13GemmUniversalIN4cute5tupleIJiiiiEEENS1_10collective13CollectiveMmaINS1_34MainloopSm90TmaGmmaWarpSpecializedILi7ENS5_IJNS4_1CILi2EEENSA_ILi1EEESC_EEENS1_35KernelTmaWarpSpecializedCooperativeEEENS5_IJNSA_ILi128EEENSA_ILi384EEENSA_ILi32EEEEEENS_10bfloat16_tENS5_IJlSC_lEEESK_SL_NS4_8TiledMMAINS4_8MMA_AtomIJNS4_4SM904GMMA28MMA_64x192x16_F32BF16BF16_SSILNSP_5MajorE0ELSR_0ELNSP_7ScaleInE1ELSS_1EEEEEENS4_6LayoutISD_NS5_IJSC_NSA_ILi0EEESW_EEEEENS5_IJNS4_10UnderscoreESZ_SZ_EEEEENS4_13SM90_TMA_LOADENS4_14ComposedLayoutINS4_7SwizzleILi2ELi4ELi3EEENS4_18smem_ptr_flag_bitsILi16EEENSV_INS5_IJNSA_ILi8EEESI_EEENS5_IJSI_SC_EEEEEEEvNS4_8identityENS4_23SM90_TMA_LOAD_MULTICASTES1C_vS1D_EENS_8epilogue10collective6detail29Sm90TmaWarpSpecializedAdapterINS1H_15DefaultEpilogueISK_SL_SL_NS1G_6thread17LinearCombinationISK_Li1EffLNS1L_9ScaleType4KindE0ELNS_15FloatRoundStyleE2ESK_EENS1_15EpilogueDefaultEEEEEvvEEEEvNT_6ParamsE:
[----:B------:R-:W0:Y:S02]  /*0000*/  LDC R1, c[0x0][0x28] ;  /* 0x00000a00ff017b82 */ /* 0x000e240000000800 */
[----:B0-----:R-:W-:Y:S01]  /*0010*/  VIADD R1, R1, 0xfffffff8 ;  /* 0xfffffff801017836 */ /* 0x001fe20000000000 */
[----:B------:R-:W0:Y:S01]  /*0020*/  S2R R6, SR_TID.X ;  /* 0x0000000000067919 */ /* 0x000e220000002100 */
[----:B------:R-:W-:Y:S01]  /*0030*/  ELECT P0, URZ, PT ;  /* 0x00000000003f782f */ /* 0x000fe20003800000 */
[----:B------:R-:W-:Y:S01]  /*0040*/  BSSY B0, `(.L_x_0) ;  /* 0x000000f000007945 */ /* 0x000fe20003800000 */
[--C-:B0-----:R-:W-:Y:S02]  /*0050*/  SHF.R.U32.HI R0, RZ, 0x5, R6.reuse ;  /* 0x00000005ff007819 */ /* 0x101fe40000011606 */
[----:B------:R-:W-:-:S03]  /*0060*/  SHF.R.U32.HI R3, RZ, 0x7, R6 ;  /* 0x00000007ff037819 */ /* 0x000fc60000011606 */
[----:B------:R-:W0:Y:S04]  /*0070*/  SHFL.IDX PT, R2, R0, RZ, 0x1f ;  /* 0x00001fff00027589 */ /* 0x000e2800000e0000 */
[----:B------:R1:W2:Y:S01]  /*0080*/  SHFL.IDX PT, R5, R3, RZ, 0x1f ;  /* 0x00001fff03057589 */ /* 0x0002a200000e0000 */
[----:B0-----:R-:W-:-:S13]  /*0090*/  ISETP.NE.OR P0, PT, R2, RZ, !P0 ;  /* 0x000000ff0200720c */ /* 0x001fda0004705670 */
[----:B-12---:R-:W-:Y:S05]  /*00a0*/  @P0 BRA `(.L_x_1) ;  /* 0x0000000000200947 */ /* 0x006fea0003800000 */
[----:B------:R-:W-:Y:S02]  /*00b0*/  ULDC.64 UR4, c[0x0][0x198] ;  /* 0x0000660000047ab9 */ /* 0x000fe40000000a00 */
[----:B------:R-:W-:Y:S02]  /*00c0*/  UIADD3 UR6, UP0, UR4, 0xf0, URZ ;  /* 0x000000f004067890 */ /* 0x000fe4000ff1e03f */
[----:B------:R-:W-:Y:S02]  /*00d0*/  UIADD3 UR4, UP1, UR4, 0x1f0, URZ ;  /* 0x000001f004047890 */ /* 0x000fe4000ff3e03f */
[----:B------:R-:W-:Y:S02]  /*00e0*/  UIADD3.X UR7, URZ, UR5, URZ, UP0, !UPT ;  /* 0x000000053f077290 */ /* 0x000fe400087fe43f */
[----:B------:R-:W-:-:S07]  /*00f0*/  UIADD3.X UR5, URZ, UR5, URZ, UP1, !UPT ;  /* 0x000000053f057290 */ /* 0x000fce0008ffe43f */
[----:B------:R0:W-:Y:S02]  /*0100*/  UTMACCTL.PF [UR6] ;  /* 0x00000000060079b9 */ /* 0x0001e40008040000 */
[----:B------:R0:W-:Y:S02]  /*0110*/  UTMACCTL.PF [UR4] ;  /* 0x00000000040079b9 */ /* 0x0001e40008040000 */
[----:B0-----:R-:W-:Y:S01]  /*0120*/  NOP ;  /* 0x0000000000007918 */ /* 0x001fe20000000000 */
.L_x_1:
[----:B------:R-:W-:Y:S05]  /*0130*/  BSYNC B0 ;  /* 0x0000000000007941 */ /* 0x000fea0003800000 */
.L_x_0:
[----:B------:R-:W0:Y:S02]  /*0140*/  SHFL.IDX PT, R3, R0, RZ, 0x1f ;  /* 0x00001fff00037589 */ /* 0x000e2400000e0000 */
[----:B0-----:R-:W-:-:S13]  /*0150*/  ISETP.NE.AND P0, PT, R3, RZ, PT ;  /* 0x000000ff0300720c */ /* 0x001fda0003f05270 */
[----:B------:R-:W-:Y:S05]  /*0160*/  @P0 BRA `(.L_x_2) ;  /* 0x0000000000700947 */ /* 0x000fea0003800000 */
[----:B------:R-:W0:Y:S01]  /*0170*/  S2UR UR8, SR_CgaCtaId ;  /* 0x00000000000879c3 */ /* 0x000e220000008800 */
[----:B------:R-:W-:Y:S01]  /*0180*/  UMOV UR4, 0x400 ;  /* 0x0000040000047882 */ /* 0x000fe20000000000 */
[----:B------:R-:W-:Y:S01]  /*0190*/  UMOV UR5, 0x1 ;  /* 0x0000000100057882 */ /* 0x000fe20000000000 */
[----:B------:R-:W-:Y:S01]  /*01a0*/  UMOV UR6, 0x4 ;  /* 0x0000000400067882 */ /* 0x000fe20000000000 */
[----:B------:R-:W-:Y:S01]  /*01b0*/  ELECT P0, URZ, PT ;  /* 0x00000000003f782f */ /* 0x000fe20003800000 */
[----:B------:R-:W-:-:S04]  /*01c0*/  UIADD3 UR6, -UR6, 0x100000, URZ ;  /* 0x0010000006067890 */ /* 0x000fc8000fffe13f */
[----:B------:R-:W-:Y:S02]  /*01d0*/  USHF.L.U32 UR7, UR6, 0xb, URZ ;  /* 0x0000000b06077899 */ /* 0x000fe4000800063f */
[----:B------:R-:W-:Y:S02]  /*01e0*/  USHF.L.U32 UR6, UR6, 0x1, URZ ;  /* 0x0000000106067899 */ /* 0x000fe4000800063f */
[----:B0-----:R-:W-:Y:S02]  /*01f0*/  ULEA UR8, UR8, UR4, 0x18 ;  /* 0x0000000408087291 */ /* 0x001fe4000f8ec03f */
[----:B------:R-:W-:-:S04]  /*0200*/  UIADD3 UR4, -UR5, 0x100000, URZ ;  /* 0x0010000005047890 */ /* 0x000fc8000fffe13f */
[----:B------:R-:W-:Y:S02]  /*0210*/  USHF.L.U32 UR5, UR4, 0xb, URZ ;  /* 0x0000000b04057899 */ /* 0x000fe4000800063f */
[----:B------:R-:W-:Y:S01]  /*0220*/  USHF.L.U32 UR4, UR4, 0x1, URZ ;  /* 0x0000000104047899 */ /* 0x000fe2000800063f */
[----:B------:R-:W0:Y:S11]  /*0230*/  FENCE.VIEW.ASYNC.S ;  /* 0x00000000000073c6 */ /* 0x000e360000000000 */
[----:B0-----:R0:W1:Y:S01]  /*0240*/  SYNCS.EXCH.64 URZ, [UR8], UR4 ;  /* 0x00000004083f75b2 */ /* 0x0010620008000100 */
[----:B------:R0:W2:Y:S01]  /*0250*/  SYNCS.EXCH.64 URZ, [UR8+0x38], UR6 ;  /* 0x00003806083f75b2 */ /* 0x0000a20008000100 */
[----:B------:R0:W3:Y:S01]  /*0260*/  SYNCS.EXCH.64 URZ, [UR8+0x8], UR4 ;  /* 0x00000804083f75b2 */ /* 0x0000e20008000100 */
[----:B------:R0:W4:Y:S01]  /*0270*/  SYNCS.EXCH.64 URZ, [UR8+0x40], UR6 ;  /* 0x00004006083f75b2 */ /* 0x0001220008000100 */
[----:B------:R0:W0:Y:S01]  /*0280*/  SYNCS.EXCH.64 URZ, [UR8+0x10], UR4 ;  /* 0x00001004083f75b2 */ /* 0x0000220008000100 */
        /* <DEDUP_REMOVED lines=9> */
[----:B------:R-:W-:Y:S01]  /*0320*/  NOP ;  /* 0x0000000000007918 */ /* 0x000fe20000000000 */
.L_x_2:
[----:B------:R-:W-:Y:S01]  /*0330*/  SHF.R.S32.HI R4, RZ, 0x1f, R6 ;  /* 0x0000001fff047819 */ /* 0x000fe20000011406 */
[----:B------:R-:W5:Y:S01]  /*0340*/  SHFL.IDX PT, R0, R0, RZ, 0x1f ;  /* 0x00001fff00007589 */ /* 0x000f6200000e0000 */
[----:B0-----:R-:W0:Y:S01]  /*0350*/  S2UR UR8, SR_CTAID.X ;  /* 0x00000000000879c3 */ /* 0x001e220000002500 */
[----:B------:R-:W-:Y:S02]  /*0360*/  ELECT P0, URZ, PT ;  /* 0x00000000003f782f */ /* 0x000fe40003800000 */
[----:B------:R-:W-:Y:S01]  /*0370*/  LEA.HI R4, R4, R6, RZ, 0x7 ;  /* 0x0000000604047211 */ /* 0x000fe200078f38ff */
[----:B------:R-:W-:Y:S01]  /*0380*/  ULDC UR4, c[0x0][0x150] ;  /* 0x0000540000047ab9 */ /* 0x000fe20000000800 */
[----:B------:R-:W-:Y:S01]  /*0390*/  SHF.R.S32.HI R8, RZ, 0x1f, R3 ;  /* 0x0000001fff087819 */ /* 0x000fe20000011403 */
[----:B------:R-:W-:Y:S01]  /*03a0*/  NOP ;  /* 0x0000000000007918 */ /* 0x000fe20000000000 */
[----:B------:R-:W-:Y:S01]  /*03b0*/  LOP3.LUT R4, R4, 0xffffff80, RZ, 0xc0, !PT ;  /* 0xffffff8004047812 */ /* 0x000fe200078ec0ff */
[----:B------:R-:W-:Y:S01]  /*03c0*/  NOP ;  /* 0x0000000000007918 */ /* 0x000fe20000000000 */
[----:B------:R-:W-:Y:S01]  /*03d0*/  LEA.HI R8, R8, R3, RZ, 0x2 ;  /* 0x0000000308087211 */ /* 0x000fe200078f10ff */
[----:B------:R-:W1:Y:S01]  /*03e0*/  LDC R10, c[0x0][0x144] ;  /* 0x00005100ff0a7b82 */ /* 0x000e620000000800 */
[----:B------:R-:W-:Y:S01]  /*03f0*/  ISETP.NE.AND P3, PT, R5, RZ, PT ;  /* 0x000000ff0500720c */ /* 0x000fe20003f65270 */
[----:B------:R-:W-:Y:S01]  /*0400*/  IMAD.IADD R6, R6, 0x1, -R4 ;  /* 0x0000000106067824 */ /* 0x000fe200078e0a04 */
[----:B------:R-:W-:Y:S01]  /*0410*/  LOP3.LUT R8, R8, 0x3ffffffc, RZ, 0xc0, !PT ;  /* 0x3ffffffc08087812 */ /* 0x000fe200078ec0ff */
[----:B------:R-:W2:Y:S03]  /*0420*/  S2R R4, SR_CTAID.Y ;  /* 0x0000000000047919 */ /* 0x000ea60000002600 */
[----:B------:R-:W-:Y:S01]  /*0430*/  SHF.R.S32.HI R7, RZ, 0x1f, R6 ;  /* 0x0000001fff077819 */ /* 0x000fe20000011406 */
[----:B------:R-:W-:Y:S01]  /*0440*/  IMAD.IADD R8, R3, 0x1, -R8 ;  /* 0x0000000103087824 */ /* 0x000fe200078e0a08 */
[----:B------:R-:W3:Y:S02]  /*0450*/  LDC R13, c[0x0][0x140] ;  /* 0x00005000ff0d7b82 */ /* 0x000ee40000000800 */
[----:B------:R-:W-:-:S02]  /*0460*/  LEA.HI R7, R7, R6, RZ, 0x3 ;  /* 0x0000000607077211 */ /* 0x000fc400078f18ff */
[----:B-----5:R-:W-:Y:S02]  /*0470*/  ISETP.NE.OR P0, PT, R0, RZ, !P0 ;  /* 0x000000ff0000720c */ /* 0x020fe40004705670 */
[--C-:B------:R-:W-:Y:S02]  /*0480*/  SHF.R.S32.HI R0, RZ, 0x3, R7.reuse ;  /* 0x00000003ff007819 */ /* 0x100fe40000011407 */
[----:B0-----:R-:W-:Y:S02]  /*0490*/  I2FP.F32.U32 R9, UR8 ;  /* 0x0000000800097c45 */ /* 0x001fe40008201000 */
[----:B------:R-:W-:-:S03]  /*04a0*/  SHF.R.S32.HI R7, RZ, 0x1f, R7 ;  /* 0x0000001fff077819 */ /* 0x000fc60000011407 */
[----:B------:R-:W-:Y:S01]  /*04b0*/  FMUL R9, R9, UR4 ;  /* 0x0000000409097c20 */ /* 0x000fe20008400000 */
[----:B------:R-:W-:Y:S01]  /*04c0*/  LEA.HI R7, R7, R0, RZ, 0x2 ;  /* 0x0000000007077211 */ /* 0x000fe200078f10ff */
[----:B------:R-:W-:Y:S02]  /*04d0*/  ULDC UR4, c[0x0][0x154] ;  /* 0x0000550000047ab9 */ /* 0x000fe40000000800 */
[----:B------:R-:W-:Y:S01]  /*04e0*/  VOTEU.ALL UP0, P0 ;  /* 0x00000000003f7886 */ /* 0x000fe20000000000 */
[----:B------:R-:W-:Y:S01]  /*04f0*/  LOP3.LUT R7, R7, 0xfffffffc, RZ, 0xc0, !PT ;  /* 0xfffffffc07077812 */ /* 0x000fe200078ec0ff */
[----:B------:R-:W0:Y:S01]  /*0500*/  F2I.U32.TRUNC.NTZ R9, R9 ;  /* 0x0000000900097305 */ /* 0x000e22000020f000 */
[----:B------:R-:W-:Y:S02]  /*0510*/  VOTEU.ALL UP1, P0 ;  /* 0x00000000003f7886 */ /* 0x000fe40000020000 */
[----:B------:R-:W5:Y:S01]  /*0520*/  @!UP0 S2UR UR7, SR_CgaCtaId ;  /* 0x00000000000789c3 */ /* 0x000f620000008800 */
[----:B------:R-:W-:Y:S01]  /*0530*/  IMAD.IADD R7, R0, 0x1, -R7 ;  /* 0x0000000100077824 */ /* 0x000fe200078e0a07 */
[----:B------:R-:W-:Y:S01]  /*0540*/  @!UP0 UMOV UR6, 0x400 ;  /* 0x0000040000068882 */ /* 0x000fe20000000000 */
[----:B---3--:R-:W-:-:S02]  /*0550*/  ISETP.EQ.U32.AND P2, PT, R13, 0x1, PT ;  /* 0x000000010d00780c */ /* 0x008fc40003f42070 */
[----:B------:R-:W-:Y:S01]  /*0560*/  IMAD R8, R8, 0x4, R7 ;  /* 0x0000000408087824 */ /* 0x000fe200078e0207 */
[----:B--2---:R-:W-:Y:S02]  /*0570*/  I2FP.F32.U32 R3, R4 ;  /* 0x0000000400037245 */ /* 0x004fe40000201000 */
[----:B------:R-:W2:Y:S02]  /*0580*/  LDC R7, c[0x0][0x148] ;  /* 0x00005200ff077b82 */ /* 0x000ea40000000800 */
[----:B------:R-:W-:Y:S01]  /*0590*/  LEA.HI R0, R8, R8, RZ, 0x1 ;  /* 0x0000000808007211 */ /* 0x000fe200078f08ff */
[----:B------:R-:W-:Y:S01]  /*05a0*/  FMUL R12, R3, UR4 ;  /* 0x00000004030c7c20 */ /* 0x000fe20008400000 */
[----:B0-----:R-:W-:Y:S01]  /*05b0*/  IMAD.MOV R15, RZ, RZ, -R9 ;  /* 0x000000ffff0f7224 */ /* 0x001fe200078e0a09 */
[----:B------:R-:W-:Y:S01]  /*05c0*/  SHF.R.S32.HI R9, RZ, 0x1f, R2 ;  /* 0x0000001fff097819 */ /* 0x000fe20000011402 */
[----:B------:R-:W-:Y:S01]  /*05d0*/  UMOV UR4, 0x20 ;  /* 0x0000002000047882 */ /* 0x000fe20000000000 */
[----:B------:R-:W-:Y:S01]  /*05e0*/  LOP3.LUT R11, R0, 0xfffffffe, RZ, 0xc0, !PT ;  /* 0xfffffffe000b7812 */ /* 0x000fe200078ec0ff */
[----:B-1----:R-:W-:Y:S01]  /*05f0*/  IMAD R3, R10, R15, UR8 ;  /* 0x000000080a037e24 */ /* 0x002fe2000f8e020f */
[----:B------:R-:W0:Y:S01]  /*0600*/  F2I.U32.TRUNC.NTZ R12, R12 ;  /* 0x0000000c000c7305 */ /* 0x000e22000020f000 */
[----:B------:R-:W-:Y:S01]  /*0610*/  LEA.HI R9, R9, R2, RZ, 0x2 ;  /* 0x0000000209097211 */ /* 0x000fe200078f10ff */
[----:B------:R-:W-:-:S04]  /*0620*/  @!UP0 UIADD3 UR4, -UR4, 0x100000, URZ ;  /* 0x0010000004048890 */ /* 0x000fc8000fffe13f */
[----:B------:R-:W-:Y:S02]  /*0630*/  @!UP0 USHF.L.U32 UR5, UR4, 0xb, URZ ;  /* 0x0000000b04058899 */ /* 0x000fe4000800063f */
[----:B------:R-:W-:Y:S01]  /*0640*/  @!UP0 USHF.L.U32 UR4, UR4, 0x1, URZ ;  /* 0x0000000104048899 */ /* 0x000fe2000800063f */
[C---:B------:R-:W-:Y:S01]  /*0650*/  IADD3 R0, R8.reuse, -R11, RZ ;  /* 0x8000000b08007210 */ /* 0x040fe20007ffe0ff */
[----:B------:R-:W-:Y:S01]  /*0660*/  IMAD.SHL.U32 R11, R8, 0x4, RZ ;  /* 0x00000004080b7824 */ /* 0x000fe200078e00ff */
[----:B------:R-:W-:Y:S02]  /*0670*/  LOP3.LUT R9, R9, 0xfffffffc, RZ, 0xc0, !PT ;  /* 0xfffffffc09097812 */ /* 0x000fe400078ec0ff */
[----:B------:R-:W-:Y:S01]  /*0680*/  ISETP.NE.AND P4, PT, R0, R3, PT ;  /* 0x000000030000720c */ /* 0x000fe20003f85270 */
[----:B-----5:R-:W-:Y:S01]  /*0690*/  @!UP0 ULEA UR6, UR7, UR6, 0x18 ;  /* 0x0000000607068291 */ /* 0x020fe2000f8ec03f */
[----:B------:R-:W-:Y:S01]  /*06a0*/  LOP3.LUT R16, R8, 0xc, R11, 0x78, !PT ;  /* 0x0000000c08107812 */ /* 0x000fe200078e780b */
[----:B------:R-:W-:Y:S01]  /*06b0*/  IMAD.IADD R0, R2, 0x1, -R9 ;  /* 0x0000000102007824 */ /* 0x000fe200078e0a09 */
[----:B------:R-:W-:Y:S01]  /*06c0*/  VOTEU.ALL UP0, P0 ;  /* 0x00000000003f7886 */ /* 0x000fe20000000000 */
[----:B------:R-:W-:Y:S01]  /*06d0*/  LOP3.LUT P0, RZ, R6, 0x7, RZ, 0xc0, !PT ;  /* 0x0000000706ff7812 */ /* 0x000fe2000780c0ff */
[----:B------:R-:W-:-:S02]  /*06e0*/  VIADD R6, R5, 0xffffffff ;  /* 0xffffffff05067836 */ /* 0x000fc40000000000 */
[----:B0-----:R-:W-:Y:S01]  /*06f0*/  IMAD.MOV R14, RZ, RZ, -R12 ;  /* 0x000000ffff0e7224 */ /* 0x001fe200078e0a0c */
[----:B------:R-:W-:Y:S02]  /*0700*/  ISETP.NE.AND P1, PT, R0, 0x3, PT ;  /* 0x000000030000780c */ /* 0x000fe40003f25270 */
[C---:B------:R-:W-:Y:S01]  /*0710*/  ISETP.LT.U32.AND P0, PT, R16.reuse, 0x2, !P0 ;  /* 0x000000021000780c */ /* 0x040fe20004701070 */
[----:B--2---:R-:W-:Y:S01]  /*0720*/  IMAD R9, R7, R14, R4 ;  /* 0x0000000e07097224 */ /* 0x004fe200078e0204 */
[----:B------:R-:W-:Y:S01]  /*0730*/  @P4 LEA.HI R2, R16, R16, RZ, 0x1 ;  /* 0x0000001010024211 */ /* 0x000fe200078f08ff */
[----:B------:R-:W0:Y:S02]  /*0740*/  FENCE.VIEW.ASYNC.S ;  /* 0x00000000000073c6 */ /* 0x000e240000000000 */
[----:B0-----:R0:W1:Y:S01]  /*0750*/  @!UP0 SYNCS.EXCH.64 URZ, [UR6+0x80], UR4 ;  /* 0x00008004063f85b2 */ /* 0x0010620008000100 */
[----:B------:R-:W-:Y:S02]  /*0760*/  ISETP.EQ.OR P1, PT, R0, RZ, !P1 ;  /* 0x000000ff0000720c */ /* 0x000fe40004f22670 */
[----:B------:R-:W-:-:S02]  /*0770*/  @P4 SHF.R.S32.HI R2, RZ, 0x1, R2 ;  /* 0x00000001ff024819 */ /* 0x000fc40000011402 */
[----:B------:R-:W-:Y:S02]  /*0780*/  ISETP.EQ.AND P1, PT, R5, RZ, P1 ;  /* 0x000000ff0500720c */ /* 0x000fe40000f22270 */
[----:B------:R-:W-:Y:S01]  /*0790*/  @P4 ISETP.NE.AND P5, PT, R2, R9, PT ;  /* 0x000000090200420c */ /* 0x000fe20003fa5270 */
[----:B------:R-:W-:Y:S01]  /*07a0*/  IMAD.MOV.U32 R2, RZ, RZ, 0x1 ;  /* 0x00000001ff027424 */ /* 0x000fe200078e00ff */
[----:B------:R-:W-:Y:S02]  /*07b0*/  ISETP.GE.U32.AND P6, PT, R6, 0x2, PT ;  /* 0x000000020600780c */ /* 0x000fe40003fc6070 */
[----:B------:R-:W-:Y:S02]  /*07c0*/  SEL R9, RZ, 0x1, !P0 ;  /* 0x00000001ff097807 */ /* 0x000fe40004000000 */
[----:B------:R-:W-:Y:S02]  /*07d0*/  @P4 SEL R2, RZ, 0x1, P5 ;  /* 0x00000001ff024807 */ /* 0x000fe40002800000 */
[----:B------:R-:W-:Y:S01]  /*07e0*/  SEL R17, RZ, 0x1, !P1 ;  /* 0x00000001ff117807 */ /* 0x000fe20004800000 */
[----:B------:R0:W2:Y:S01]  /*07f0*/  @!UP1 SYNCS.EXCH.64 URZ, [UR6+0x88], UR4 ;  /* 0x00008804063f95b2 */ /* 0x0000a20008000100 */
[----:B------:R-:W-:Y:S01]  /*0800*/  LOP3.LUT R2, R2, R9, RZ, 0xc0, !PT ;  /* 0x0000000902027212 */ /* 0x000fe200078ec0ff */
[----:B------:R-:W-:Y:S01]  /*0810*/  NOP ;  /* 0x0000000000007918 */ /* 0x000fe20000000000 */
[----:B------:R-:W-:Y:S01]  /*0820*/  SEL R17, R17, 0x2, P6 ;  /* 0x0000000211117807 */ /* 0x000fe20003000000 */
[----:B------:R-:W-:Y:S06]  /*0830*/  @!P2 BRA `(.L_x_3) ;  /* 0x000000000008a947 */ /* 0x000fec0003800000 */
[----:B-12-4-:R-:W-:Y:S01]  /*0840*/  UCGABAR_ARV ;  /* 0x00000000000079c7 */ /* 0x016fe20008000000 */
[----:B------:R-:W-:Y:S05]  /*0850*/  BRA `(.L_x_4) ;  /* 0x0000000000047947 */ /* 0x000fea0003800000 */
.L_x_3:
[----:B-12-4-:R-:W-:Y:S01]  /*0860*/  NOP ;  /* 0x0000000000007918 */ /* 0x016fe20000000000 */
.L_x_4:
[----:B------:R-:W1:Y:S01]  /*0870*/  LDC R8, c[0x0][0x65c] ;  /* 0x00019700ff087b82 */ /* 0x000e620000000800 */
[----:B------:R-:W-:Y:S01]  /*0880*/  IMAD.MOV.U32 R9, RZ, RZ, RZ ;  /* 0x000000ffff097224 */ /* 0x000fe200078e00ff */
[----:B-1----:R-:W-:Y:S01]  /*0890*/  ISETP.NE.AND P1, PT, R8, 0x1, PT ;  /* 0x000000010800780c */ /* 0x002fe20003f25270 */
[----:B------:R-:W-:-:S12]  /*08a0*/  IMAD.U32 R8, RZ, RZ, UR8 ;  /* 0x00000008ff087e24 */ /* 0x000fd8000f8e00ff */
[----:B------:R-:W1:Y:S01]  /*08b0*/  @P1 LDC R23, c[0x0][0x10] ;  /* 0x00000400ff171b82 */ /* 0x000e620000000800 */
[----:B------:R-:W-:Y:S01]  /*08c0*/  @P1 MOV R5, RZ ;  /* 0x000000ff00051202 */ /* 0x000fe20000000f00 */
[----:B------:R-:W-:-:S06]  /*08d0*/  @P1 IMAD.MOV.U32 R19, RZ, RZ, RZ ;  /* 0x000000ffff131224 */ /* 0x000fcc00078e00ff */
[----:B------:R-:W2:Y:S01]  /*08e0*/  @!P1 LDC R11, c[0x0][0xc] ;  /* 0x00000300ff0b9b82 */ /* 0x000ea20000000800 */
[----:B-1----:R-:W-:-:S04]  /*08f0*/  @P1 IMAD.WIDE.U32 R22, R23, UR8, R4 ;  /* 0x0000000817161c25 */ /* 0x002fc8000f8e0004 */
[----:B------:R-:W-:Y:S02]  /*0900*/  @P1 IMAD.IADD R19, R23, 0x1, R19 ;  /* 0x0000000117131824 */ /* 0x000fe400078e0213 */
[----:B--2---:R-:W-:-:S04]  /*0910*/  @!P1 IMAD.WIDE.U32 R8, R4, R11, R8 ;  /* 0x0000000b04089225 */ /* 0x004fc800078e0008 */
[----:B------:R-:W-:Y:S02]  /*0920*/  @!P1 IMAD.MOV.U32 R22, RZ, RZ, R8 ;  /* 0x000000ffff169224 */ /* 0x000fe400078e0008 */
[----:B------:R-:W-:Y:S01]  /*0930*/  @!P1 IMAD.MOV.U32 R19, RZ, RZ, R9 ;  /* 0x000000ffff139224 */ /* 0x000fe200078e0009 */
[----:B------:R-:W-:Y:S06]  /*0940*/  @!P2 BRA `(.L_x_5) ;  /* 0x00000000000ca947 */ /* 0x000fec0003800000 */
[----:B------:R-:W-:Y:S01]  /*0950*/  UCGABAR_WAIT ;  /* 0x0000000000007dc7 */ /* 0x000fe20008000000 */
[----:B------:R-:W-:Y:S01]  /*0960*/  CCTL.IVALL ;  /* 0x00000000ff00798f */ /* 0x000fe20002000000 */
[----:B------:R-:W-:Y:S05]  /*0970*/  BRA `(.L_x_6) ;  /* 0x0000000000047947 */ /* 0x000fea0003800000 */
.L_x_5:
[----:B------:R-:W-:Y:S06]  /*0980*/  BAR.SYNC.DEFER_BLOCKING 0x0 ;  /* 0x0000000000007b1d */ /* 0x000fec0000010000 */
.L_x_6:
[----:B------:R-:W-:Y:S05]  /*0990*/  @!P3 BRA `(.L_x_7) ;  /* 0x000001100024b947 */ /* 0x000fea0003800000 */
[----:B------:R-:W-:-:S13]  /*09a0*/  ISETP.GT.U32.AND P0, PT, R6, 0x1, PT ;  /* 0x000000010600780c */ /* 0x000fda0003f04070 */
[----:B0-----:R-:W-:Y:S05]  /*09b0*/  @P0 EXIT ;  /* 0x000000000000094d */ /* 0x001fea0003800000 */
[----:B------:R-:W-:Y:S01]  /*09c0*/  IMAD.MOV.U32 R8, RZ, RZ, -0x1 ;  /* 0xffffffffff087424 */ /* 0x000fe200078e00ff */
[----:B------:R-:W-:Y:S01]  /*09d0*/  MOV R6, 0xffffffff ;  /* 0xffffffff00067802 */ /* 0x000fe20000000f00 */
[----:B------:R-:W-:Y:S01]  /*09e0*/  ULDC.64 UR4, c[0x0][0x650] ;  /* 0x0001940000047ab9 */ /* 0x000fe20000000a00 */
[----:B------:R-:W-:Y:S01]  /*09f0*/  PRMT R0, RZ, 0x7610, R0 ;  /* 0x00007610ff007816 */ /* 0x000fe20000000000 */
[----:B------:R-:W-:Y:S01]  /*0a00*/  IMAD.MOV.U32 R18, RZ, RZ, -0x1 ;  /* 0xffffffffff127424 */ /* 0x000fe200078e00ff */
[----:B------:R0:W-:Y:S01]  /*0a10*/  STL [R1], R8 ;  /* 0x0000000801007387 */ /* 0x0001e20000100800 */
[----:B------:R-:W-:-:S03]  /*0a20*/  ISETP.GE.U32.AND P0, PT, R22, UR4, PT ;  /* 0x0000000416007c0c */ /* 0x000fc6000bf06070 */
[----:B------:R0:W-:Y:S01]  /*0a30*/  STL [R1+0x4], R6 ;  /* 0x0000040601007387 */ /* 0x0001e20000100800 */
[----:B------:R-:W-:-:S13]  /*0a40*/  ISETP.GE.U32.AND.EX P0, PT, R19, UR5, PT, P0 ;  /* 0x0000000513007c0c */ /* 0x000fda000bf06100 */
[----:B0-----:R-:W-:Y:S05]  /*0a50*/  @P0 BRA `(.L_x_8) ;  /* 0x0000000400380947 */ /* 0x001fea0003800000 */
[----:B------:R-:W0:Y:S01]  /*0a60*/  LDC.64 R20, c[0x0][0x628] ;  /* 0x00018a00ff147b82 */ /* 0x000e220000000a00 */
[----:B------:R-:W-:Y:S02]  /*0a70*/  IMAD.MOV.U32 R8, RZ, RZ, R22 ;  /* 0x000000ffff087224 */ /* 0x000fe400078e0016 */
[----:B------:R-:W-:-:S05]  /*0a80*/  IMAD.MOV.U32 R9, RZ, RZ, R19 ;  /* 0x000000ffff097224 */ /* 0x000fca00078e0013 */
[----:B------:R-:W1:Y:S08]  /*0a90*/  LDC R0, c[0x0][0x630] ;  /* 0x00018c00ff007b82 */ /* 0x000e700000000800 */
[----:B------:R-:W2:Y:S01]  /*0aa0*/  LDC.64 R24, c[0x0][0x620] ;  /* 0x00018800ff187b82 */ /* 0x000ea20000000a00 */
[----:B0-----:R-:W-:-:S04]  /*0ab0*/  ISETP.NE.U32.AND P0, PT, R20, RZ, PT ;  /* 0x000000ff1400720c */ /* 0x001fc80003f05070 */
[----:B------:R-:W-:-:S13]  /*0ac0*/  ISETP.NE.AND.EX P0, PT, R21, RZ, PT, P0 ;  /* 0x000000ff1500720c */ /* 0x000fda0003f05300 */
[----:B-12---:R-:W-:Y:S05]  /*0ad0*/  @!P0 BRA `(.L_x_9) ;  /* 0x0000000000288947 */ /* 0x006fea0003800000 */
[----:B------:R-:W0:Y:S02]  /*0ae0*/  LDC R13, c[0x0][0x634] ;  /* 0x00018d00ff0d7b82 */ /* 0x000e240000000800 */
[----:B0-----:R-:W-:-:S05]  /*0af0*/  IADD3 R13, P0, R22, R13, RZ ;  /* 0x0000000d160d7210 */ /* 0x001fca0007f1e0ff */
[----:B------:R-:W-:-:S04]  /*0b00*/  IMAD.X R15, RZ, RZ, R19, P0 ;  /* 0x000000ffff0f7224 */ /* 0x000fc800000e0613 */
[----:B------:R-:W-:-:S04]  /*0b10*/  IMAD.WIDE.U32 R8, R15, R20, RZ ;  /* 0x000000140f087225 */ /* 0x000fc800078e00ff */
[----:B------:R-:W-:-:S04]  /*0b20*/  IMAD.WIDE.U32 R10, P0, R13, R21, R8 ;  /* 0x000000150d0a7225 */ /* 0x000fc80007800008 */
[----:B------:R-:W-:-:S04]  /*0b30*/  IMAD.WIDE.U32 R8, R13, R20, RZ ;  /* 0x000000140d087225 */ /* 0x000fc800078e00ff */
[----:B------:R-:W-:Y:S01]  /*0b40*/  IMAD.X R13, RZ, RZ, RZ, P0 ;  /* 0x000000ffff0d7224 */ /* 0x000fe200000e06ff */
[----:B------:R-:W-:Y:S01]  /*0b50*/  IADD3 RZ, P0, R9, R10, RZ ;  /* 0x0000000a09ff7210 */ /* 0x000fe20007f1e0ff */
[----:B------:R-:W-:-:S04]  /*0b60*/  IMAD.MOV.U32 R12, RZ, RZ, R11 ;  /* 0x000000ffff0c7224 */ /* 0x000fc800078e000b */
[----:B------:R-:W-:-:S08]  /*0b70*/  IMAD.WIDE.U32.X R8, R15, R21, R12, P0 ;  /* 0x000000150f087225 */ /* 0x000fd000000e040c */
.L_x_9:
[----:B------:R-:W0:Y:S01]  /*0b80*/  LDC.64 R20, c[0x0][0x640] ;  /* 0x00019000ff147b82 */ /* 0x000e220000000a00 */
[-CC-:B------:R-:W-:Y:S01]  /*0b90*/  SHF.R.U64 R26, R8, R0.reuse, R9.reuse ;  /* 0x00000000081a7219 */ /* 0x180fe20000001209 */
[----:B------:R-:W-:Y:S01]  /*0ba0*/  IMAD.MOV.U32 R18, RZ, RZ, R22 ;  /* 0x000000ffff127224 */ /* 0x000fe200078e0016 */
[----:B------:R-:W-:Y:S01]  /*0bb0*/  SHF.R.U32.HI R0, RZ, R0, R9 ;  /* 0x00000000ff007219 */ /* 0x000fe20000011609 */
[----:B------:R-:W-:Y:S01]  /*0bc0*/  IMAD R28, R7, R14, R4 ;  /* 0x0000000e071c7224 */ /* 0x000fe200078e0204 */
[----:B------:R-:W-:Y:S01]  /*0bd0*/  IADD3 R5, P0, RZ, -R26, RZ ;  /* 0x8000001aff057210 */ /* 0x000fe20007f1e0ff */
[----:B------:R-:W-:Y:S02]  /*0be0*/  IMAD.MOV.U32 R23, RZ, RZ, 0x1 ;  /* 0x00000001ff177424 */ /* 0x000fe400078e00ff */
[----:B------:R-:W1:Y:S01]  /*0bf0*/  LDC R6, c[0x0][0x618] ;  /* 0x00018600ff067b82 */ /* 0x000e620000000800 */
[----:B------:R-:W-:-:S05]  /*0c00*/  IADD3.X R9, RZ, ~R0, RZ, P0, !PT ;  /* 0x80000000ff097210 */ /* 0x000fca00007fe4ff */
[-C--:B------:R-:W-:Y:S02]  /*0c10*/  IMAD R0, R9, R24.reuse, RZ ;  /* 0x0000001809007224 */ /* 0x080fe400078e02ff */
[----:B------:R-:W2:Y:S01]  /*0c20*/  LDC R11, c[0x0][0x608] ;  /* 0x00018200ff0b7b82 */ /* 0x000ea20000000800 */
[----:B------:R-:W-:-:S04]  /*0c30*/  IMAD.WIDE.U32 R8, R5, R24, R18 ;  /* 0x0000001805087225 */ /* 0x000fc800078e0012 */
[----:B------:R-:W-:-:S03]  /*0c40*/  IMAD R5, R5, R25, R0 ;  /* 0x0000001905057224 */ /* 0x000fc600078e0200 */
[----:B------:R-:W3:Y:S01]  /*0c50*/  LDC R12, c[0x0][0x658] ;  /* 0x00019600ff0c7b82 */ /* 0x000ee20000000800 */
[----:B0-----:R-:W-:Y:S01]  /*0c60*/  ISETP.NE.U32.AND P0, PT, R20, RZ, PT ;  /* 0x000000ff1400720c */ /* 0x001fe20003f05070 */
[----:B------:R-:W-:Y:S02]  /*0c70*/  IMAD.IADD R5, R9, 0x1, R5 ;  /* 0x0000000109057824 */ /* 0x000fe400078e0205 */
[----:B------:R-:W-:Y:S01]  /*0c80*/  IMAD.MOV.U32 R9, RZ, RZ, -0x1 ;  /* 0xffffffffff097424 */ /* 0x000fe200078e00ff */
[----:B------:R-:W-:-:S03]  /*0c90*/  ISETP.NE.AND.EX P0, PT, R21, RZ, PT, P0 ;  /* 0x000000ff1500720c */ /* 0x000fc60003f05300 */
[----:B------:R-:W0:Y:S01]  /*0ca0*/  LDC R15, c[0x0][0x600] ;  /* 0x00018000ff0f7b82 */ /* 0x000e220000000800 */
[-CC-:B-1----:R-:W-:Y:S02]  /*0cb0*/  SHF.R.U64 R13, R8, R6.reuse, R5.reuse ;  /* 0x00000006080d7219 */ /* 0x182fe40000001205 */
[----:B------:R-:W-:-:S05]  /*0cc0*/  SHF.R.U32.HI R0, RZ, R6, R5 ;  /* 0x00000006ff007219 */ /* 0x000fca0000011605 */
[----:B------:R-:W1:Y:S01]  /*0cd0*/  LDC R18, c[0x0][0x648] ;  /* 0x00019200ff127b82 */ /* 0x000e620000000800 */
[-CC-:B--2---:R-:W-:Y:S02]  /*0ce0*/  SHF.R.U64 R27, R13, R11.reuse, R0.reuse ;  /* 0x0000000b0d1b7219 */ /* 0x184fe40000001200 */
[----:B------:R-:W-:-:S05]  /*0cf0*/  SHF.R.U32.HI R5, RZ, R11, R0 ;  /* 0x0000000bff057219 */ /* 0x000fca0000011600 */
[----:B------:R-:W2:Y:S01]  /*0d00*/  LDC R24, c[0x0][0x638] ;  /* 0x00018e00ff187b82 */ /* 0x000ea20000000800 */
[-CC-:B---3--:R-:W-:Y:S02]  /*0d10*/  SHF.R.U64 R14, R27, R12.reuse, R5.reuse ;  /* 0x0000000c1b0e7219 */ /* 0x188fe40000001205 */
[-C--:B------:R-:W-:Y:S02]  /*0d20*/  SHF.L.U32 R0, R9, R12.reuse, RZ ;  /* 0x0000000c09007219 */ /* 0x080fe400000006ff */
[----:B------:R-:W-:Y:S01]  /*0d30*/  SHF.R.U32.HI R5, RZ, R12, R5 ;  /* 0x0000000cff057219 */ /* 0x000fe20000011605 */
[----:B------:R-:W-:Y:S01]  /*0d40*/  IMAD.MOV.U32 R4, RZ, RZ, R14 ;  /* 0x000000ffff047224 */ /* 0x000fe200078e000e */
[----:B------:R-:W-:Y:S01]  /*0d50*/  LOP3.LUT R10, RZ, R0, RZ, 0x33, !PT ;  /* 0x00000000ff0a7212 */ /* 0x000fe200078e33ff */
[----:B------:R-:W3:Y:S01]  /*0d60*/  LDC R25, c[0x0][0x610] ;  /* 0x00018400ff197b82 */ /* 0x000ee20000000800 */
[----:B------:R-:W-:Y:S05]  /*0d70*/  @!P0 BRA `(.L_x_10) ;  /* 0x0000000000288947 */ /* 0x000fea0003800000 */
[----:B------:R-:W4:Y:S02]  /*0d80*/  LDC R9, c[0x0][0x64c] ;  /* 0x00019300ff097b82 */ /* 0x000f240000000800 */
[----:B----4-:R-:W-:-:S05]  /*0d90*/  IADD3 R9, P0, R14, R9, RZ ;  /* 0x000000090e097210 */ /* 0x010fca0007f1e0ff */
[----:B------:R-:W-:-:S04]  /*0da0*/  IMAD.X R11, RZ, RZ, R5, P0 ;  /* 0x000000ffff0b7224 */ /* 0x000fc800000e0605 */
[----:B------:R-:W-:-:S04]  /*0db0*/  IMAD.WIDE.U32 R4, R11, R20, RZ ;  /* 0x000000140b047225 */ /* 0x000fc800078e00ff */
[----:B------:R-:W-:-:S04]  /*0dc0*/  IMAD.WIDE.U32 R6, P0, R9, R21, R4 ;  /* 0x0000001509067225 */ /* 0x000fc80007800004 */
[----:B------:R-:W-:Y:S01]  /*0dd0*/  IMAD.WIDE.U32 R4, R9, R20, RZ ;  /* 0x0000001409047225 */ /* 0x000fe200078e00ff */
[----:B------:R-:W-:-:S03]  /*0de0*/  IADD3.X R9, RZ, RZ, RZ, P0, !PT ;  /* 0x000000ffff097210 */ /* 0x000fc600007fe4ff */
[----:B------:R-:W-:Y:S01]  /*0df0*/  IMAD.MOV.U32 R8, RZ, RZ, R7 ;  /* 0x000000ffff087224 */ /* 0x000fe200078e0007 */
[----:B------:R-:W-:-:S05]  /*0e00*/  IADD3 RZ, P0, R5, R6, RZ ;  /* 0x0000000605ff7210 */ /* 0x000fca0007f1e0ff */
[----:B------:R-:W-:-:S08]  /*0e10*/  IMAD.WIDE.U32.X R4, R11, R21, R8, P0 ;  /* 0x000000150b047225 */ /* 0x000fd000000e0408 */
.L_x_10:
[----:B-1----:R-:W-:Y:S01]  /*0e20*/  SHF.R.U64 R4, R4, R18, R5 ;  /* 0x0000001204047219 */ /* 0x002fe20000001205 */
[----:B0-----:R-:W-:Y:S01]  /*0e30*/  VIADD R6, R15, 0xffffffff ;  /* 0xffffffff0f067836 */ /* 0x001fe20000000000 */
[----:B------:R-:W-:Y:S01]  /*0e40*/  SHF.L.U32 R0, R23, R12, RZ ;  /* 0x0000000c17007219 */ /* 0x000fe200000006ff */
[----:B------:R-:W-:Y:S01]  /*0e50*/  IMAD.MOV.U32 R18, RZ, RZ, R26 ;  /* 0x000000ffff127224 */ /* 0x000fe200078e001a */
[----:B------:R-:W-:Y:S01]  /*0e60*/  LOP3.LUT R5, R27, R10, RZ, 0xc0, !PT ;  /* 0x0000000a1b057212 */ /* 0x000fe200078ec0ff */
[----:B------:R-:W-:Y:S01]  /*0e70*/  IMAD.MOV R7, RZ, RZ, -R4 ;  /* 0x000000ffff077224 */ /* 0x000fe200078e0a04 */
[----:B------:R-:W-:Y:S02]  /*0e80*/  SEL R3, R3, R28, !P1 ;  /* 0x0000001c03037207 */ /* 0x000fe40004800000 */
[----:B------:R-:W-:Y:S01]  /*0e90*/  LOP3.LUT R6, R13, R6, RZ, 0xc0, !PT ;  /* 0x000000060d067212 */ /* 0x000fe200078ec0ff */
[----:B------:R-:W-:Y:S02]  /*0ea0*/  IMAD R4, R0, R4, R5 ;  /* 0x0000000400047224 */ /* 0x000fe400078e0205 */
[----:B--2---:R-:W-:-:S02]  /*0eb0*/  IMAD R0, R7, R24, R14 ;  /* 0x0000001807007224 */ /* 0x004fc400078e020e */
[----:B---3--:R-:W-:Y:S02]  /*0ec0*/  IMAD R3, R4, R25, R3 ;  /* 0x0000001904037224 */ /* 0x008fe400078e0203 */
[----:B------:R-:W-:Y:S02]  /*0ed0*/  IMAD.MOV.U32 R5, RZ, RZ, 0x1 ;  /* 0x00000001ff057424 */ /* 0x000fe400078e00ff */
[----:B------:R-:W-:-:S03]  /*0ee0*/  IMAD R4, R0, R15, R6 ;  /* 0x0000000f00047224 */ /* 0x000fc600078e0206 */
[----:B------:R-:W-:Y:S02]  /*0ef0*/  PRMT R0, R5, 0x7610, R0 ;  /* 0x0000761005007816 */ /* 0x000fe40000000000 */
[----:B------:R-:W-:Y:S02]  /*0f00*/  SEL R5, R4, R3, !P1 ;  /* 0x0000000304057207 */ /* 0x000fe40004800000 */
[----:B------:R-:W-:-:S03]  /*0f10*/  SEL R3, R3, R4, !P1 ;  /* 0x0000000403037207 */ /* 0x000fc60004800000 */
[----:B------:R0:W-:Y:S04]  /*0f20*/  STL [R1+0x4], R5 ;  /* 0x0000040501007387 */ /* 0x0001e80000100800 */
[----:B------:R0:W-:Y:S02]  /*0f30*/  STL [R1], R3 ;  /* 0x0000000301007387 */ /* 0x0001e40000100800 */
.L_x_8:
[----:B------:R-:W-:-:S08]  /*0f40*/  NOP ;  /* 0x0000000000007918 */ /* 0x000fd00000000000 */
[----:B------:R-:W1:Y:S02]  /*0f50*/  USETMAXREG.TRY_ALLOC.CTAPOOL UP0, 0xe8 ;  /* 0x000000e8000079c8 */ /* 0x000e640008000600 */
[----:B-1----:R-:W-:-:S13]  /*0f60*/  PLOP3.LUT P0, PT, PT, PT, UP0, 0x80, 0x0 ;  /* 0x000000000000781c */ /* 0x002fda0003f0f008 */
[----:B------:R-:W-:Y:S05]  /*0f70*/  @!P0 BRA `(.L_x_8) ;  /* 0xfffffffc00f08947 */ /* 0x000fea000383ffff */
[----:B------:R-:W-:Y:S01]  /*0f80*/  ULDC.64 UR4, c[0x0][0x598] ;  /* 0x0001660000047ab9 */ /* 0x000fe20000000a00 */
[----:B------:R-:W-:Y:S01]  /*0f90*/  ULDC.64 UR36, c[0x0][0x208] ;  /* 0x0000820000247ab9 */ /* 0x000fe20000000a00 */
[----:B------:R-:W-:-:S04]  /*0fa0*/  ISETP.NE.U32.AND P0, PT, RZ, UR4, PT ;  /* 0x00000004ff007c0c */ /* 0x000fc8000bf05070 */
[----:B------:R-:W-:-:S13]  /*0fb0*/  ISETP.NE.AND.EX P0, PT, RZ, UR5, PT, P0 ;  /* 0x00000005ff007c0c */ /* 0x000fda000bf05300 */
[----:B------:R-:W-:Y:S05]  /*0fc0*/  @!P0 BRA `(.L_x_11) ;  /* 0x00000000001c8947 */ /* 0x000fea0003800000 */
[----:B0-----:R-:W0:Y:S02]  /*0fd0*/  LDC.64 R4, c[0x0][0x598] ;  /* 0x00016600ff047b82 */ /* 0x001e240000000a00 */
[----:B0-----:R-:W2:Y:S02]  /*0fe0*/  LDG.E.64 R4, desc[UR36][R4.64] ;  /* 0x0000002404047981 */ /* 0x001ea4000c1e1b00 */
[----:B--2---:R-:W-:-:S04]  /*0ff0*/  ISETP.NE.U32.AND P0, PT, R4, RZ, PT ;  /* 0x000000ff0400720c */ /* 0x004fc80003f05070 */
[----:B------:R-:W-:-:S13]  /*1000*/  ISETP.NE.AND.EX P0, PT, R5, RZ, PT, P0 ;  /* 0x000000ff0500720c */ /* 0x000fda0003f05300 */
[----:B------:R-:W-:Y:S05]  /*1010*/  @!P0 BRA `(.L_x_11) ;  /* 0x0000000000088947 */ /* 0x000fea0003800000 */
[----:B------:R0:W5:Y:S01]  /*1020*/  LD.E R216, desc[UR36][R4.64] ;  /* 0x0000002404d87980 */ /* 0x000162000c101900 */
[----:B------:R-:W-:Y:S05]  /*1030*/  BRA `(.L_x_12) ;  /* 0x0000000000247947 */ /* 0x000fea0003800000 */
.L_x_11:
[----:B------:R-:W-:Y:S02]  /*1040*/  ULDC.64 UR4, c[0x0][0x588] ;  /* 0x0001620000047ab9 */ /* 0x000fe40000000a00 */
[----:B------:R-:W-:-:S04]  /*1050*/  ISETP.NE.U32.AND P0, PT, RZ, UR4, PT ;  /* 0x00000004ff007c0c */ /* 0x000fc8000bf05070 */
[----:B------:R-:W-:-:S13]  /*1060*/  ISETP.NE.AND.EX P0, PT, RZ, UR5, PT, P0 ;  /* 0x00000005ff007c0c */ /* 0x000fda000bf05300 */
[----:B------:R-:W-:Y:S05]  /*1070*/  @!P0 BRA `(.L_x_13) ;  /* 0x00000000000c8947 */ /* 0x000fea0003800000 */
[----:B------:R-:W1:Y:S02]  /*1080*/  LDC.64 R216, c[0x0][0x588] ;  /* 0x00016200ffd87b82 */ /* 0x000e640000000a00 */
[----:B-1----:R1:W5:Y:S01]  /*1090*/  LDG.E R216, desc[UR36][R216.64] ;  /* 0x00000024d8d87981 */ /* 0x002362000c1e1900 */
[----:B------:R-:W-:Y:S05]  /*10a0*/  BRA `(.L_x_12) ;  /* 0x0000000000087947 */ /* 0x000fea0003800000 */
.L_x_13:
[----:B------:R-:W-:Y:S02]  /*10b0*/  ULDC UR4, c[0x0][0x580] ;  /* 0x0001600000047ab9 */ /* 0x000fe40000000800 */
[----:B------:R-:W-:-:S07]  /*10c0*/  IMAD.U32 R216, RZ, RZ, UR4 ;  /* 0x00000004ffd87e24 */ /* 0x000fce000f8e00ff */
.L_x_12:
[----:B------:R-:W-:Y:S02]  /*10d0*/  ULDC.64 UR4, c[0x0][0x5a0] ;  /* 0x0001680000047ab9 */ /* 0x000fe40000000a00 */
        /* <DEDUP_REMOVED lines=10> */
.L_x_14:
[----:B------:R-:W-:Y:S02]  /*1180*/  ULDC.64 UR4, c[0x0][0x590] ;  /* 0x0001640000047ab9 */ /* 0x000fe40000000a00 */
[----:B------:R-:W-:-:S04]  /*1190*/  ISETP.NE.U32.AND P0, PT, RZ, UR4, PT ;  /* 0x00000004ff007c0c */ /* 0x000fc8000bf05070 */
[----:B------:R-:W-:-:S13]  /*11a0*/  ISETP.NE.AND.EX P0, PT, RZ, UR5, PT, P0 ;  /* 0x00000005ff007c0c */ /* 0x000fda000bf05300 */
[----:B------:R-:W-:Y:S05]  /*11b0*/  @!P0 BRA `(.L_x_16) ;  /* 0x00000000000c8947 */ /* 0x000fea0003800000 */
[----:B0-----:R-:W0:Y:S02]  /*11c0*/  LDC.64 R4, c[0x0][0x590] ;  /* 0x00016400ff047b82 */ /* 0x001e240000000a00 */
[----:B0-----:R2:W5:Y:S01]  /*11d0*/  LDG.E R23, desc[UR36][R4.64] ;  /* 0x0000002404177981 */ /* 0x001562000c1e1900 */
[----:B------:R-:W-:Y:S05]  /*11e0*/  BRA `(.L_x_15) ;  /* 0x0000000000087947 */ /* 0x000fea0003800000 */
.L_x_16:
[----:B------:R-:W-:Y:S02]  /*11f0*/  ULDC UR4, c[0x0][0x584] ;  /* 0x0001610000047ab9 */ /* 0x000fe40000000800 */
[----:B------:R-:W-:-:S07]  /*1200*/  MOV R23, UR4 ;  /* 0x0000000400177c02 */ /* 0x000fce0008000f00 */
.L_x_15:
[----:B------:R-:W-:-:S13]  /*1210*/  LOP3.LUT P0, RZ, R0, 0xff, RZ, 0xc0, !PT ;  /* 0x000000ff00ff7812 */ /* 0x000fda000780c0ff */
[----:B------:R-:W-:Y:S05]  /*1220*/  @!P0 EXIT ;  /* 0x000000000000894d */ /* 0x000fea0003800000 */
[----:B------:R-:W-:Y:S01]  /*1230*/  ULDC UR4, c[0x0][0x28c] ;  /* 0x0000a30000047ab9 */ /* 0x000fe20000000800 */
[----:B------:R-:W-:Y:S01]  /*1240*/  UMOV UR38, URZ ;  /* 0x0000003f00267c82 */ /* 0x000fe20008000000 */
[----:B------:R-:W-:Y:S01]  /*1250*/  UIADD3 UR4, UR4, 0x1f, URZ ;  /* 0x0000001f04047890 */ /* 0x000fe2000fffe03f */
[----:B------:R-:W-:-:S03]  /*1260*/  UMOV UR39, URZ ;  /* 0x0000003f00277c82 */ /* 0x000fc60008000000 */
[----:B------:R-:W-:-:S04]  /*1270*/  USHF.R.S32.HI UR5, URZ, 0x1f, UR4 ;  /* 0x0000001f3f057899 */ /* 0x000fc80008011404 */
[----:B------:R-:W-:-:S04]  /*1280*/  ULEA.HI UR5, UR5, UR4, URZ, 0x5 ;  /* 0x0000000405057291 */ /* 0x000fc8000f8f283f */
[----:B------:R-:W-:-:S12]  /*1290*/  USHF.R.S32.HI UR40, URZ, 0x5, UR5 ;  /* 0x000000053f287899 */ /* 0x000fd80008011405 */
.L_x_420:
[----:B---3--:R-:W3:Y:S01]  /*12a0*/  S2R R0, SR_TID.X ;  /* 0x0000000000007919 */ /* 0x008ee20000002100 */
[----:B----4-:R-:W4:Y:S01]  /*12b0*/  S2UR UR7, SR_CgaCtaId ;  /* 0x00000000000779c3 */ /* 0x010f220000008800 */
[----:B------:R-:W-:Y:S02]  /*12c0*/  UMOV UR6, 0x400 ;  /* 0x0000040000067882 */ /* 0x000fe40000000000 */
[----:B----4-:R-:W-:Y:S01]  /*12d0*/  ULEA UR6, UR7, UR6, 0x18 ;  /* 0x0000000607067291 */ /* 0x010fe2000f8ec03f */
[----:B---3--:R-:W-:-:S04]  /*12e0*/  LOP3.LUT R0, R0, 0x80, RZ, 0xc0, !PT ;  /* 0x0000008000007812 */ /* 0x008fc800078ec0ff */
[----:B------:R-:W-:-:S06]  /*12f0*/  SHF.R.U32.HI R0, RZ, 0x7, R0 ;  /* 0x00000007ff007819 */ /* 0x000fcc0000011600 */
[----:B------:R-:W3:Y:S02]  /*1300*/  SHFL.IDX PT, R0, R0, RZ, 0x1f ;  /* 0x00001fff00007589 */ /* 0x000ee400000e0000 */
[----:B---3--:R-:W-:-:S13]  /*1310*/  R2UR UR4, R0 ;  /* 0x00000000000472ca */ /* 0x008fda00000e0000 */
[----:B------:R-:W-:-:S04]  /*1320*/  ULEA.HI UR5, UR4, UR4, URZ, 0x1 ;  /* 0x0000000404057291 */ /* 0x000fc8000f8f083f */
[----:B------:R-:W-:-:S04]  /*1330*/  ULOP3.LUT UR5, UR5, 0xffffe, URZ, 0xc0, !UPT ;  /* 0x000ffffe05057892 */ /* 0x000fc8000f8ec03f */
[----:B------:R-:W-:-:S03]  /*1340*/  UIADD3 UR5, UR4, -UR5, URZ ;  /* 0x8000000504057290 */ /* 0x000fc6000fffe03f */
[----:B------:R-:W-:Y:S01]  /*1350*/  ULDC UR4, c[0x0][0x28c] ;  /* 0x0000a30000047ab9 */ /* 0x000fe20000000800 */
[----:B------:R-:W-:Y:S01]  /*1360*/  ULEA UR5, UR5, UR6, 0xc ;  /* 0x0000000605057291 */ /* 0x000fe2000f8e603f */
[----:B------:R-:W-:-:S03]  /*1370*/  ISETP.LT.AND P0, PT, RZ, UR4, PT ;  /* 0x00000004ff007c0c */ /* 0x000fc6000bf01270 */
[----:B------:R-:W-:-:S04]  /*1380*/  UIADD3 UR5, UR5, 0x180, URZ ;  /* 0x0000018005057890 */ /* 0x000fc8000fffe03f */
[----:B------:R-:W-:-:S04]  /*1390*/  USHF.R.U32.HI UR5, URZ, 0x4, UR5 ;  /* 0x000000043f057899 */ /* 0x000fc80008011605 */
[----:B------:R-:W-:Y:S02]  /*13a0*/  ULOP3.LUT UR41, UR5, 0x3fff, URZ, 0xc0, !UPT ;  /* 0x00003fff05297892 */ /* 0x000fe4000f8ec03f */
[----:B--2--5:R-:W-:Y:S10]  /*13b0*/  @P0 BRA `(.L_x_17) ;  /* 0x0000000000400947 */ /* 0x024ff40003800000 */
[----:B------:R-:W-:Y:S01]  /*13c0*/  MOV R0, 0x0 ;  /* 0x0000000000007802 */ /* 0x000fe20000000f00 */
[----:B------:R-:W-:Y:S01]  /*13d0*/  ULDC.64 UR4, c[0x4][0x68] ;  /* 0x01001a0000047ab9 */ /* 0x000fe20000000a00 */
[----:B------:R-:W-:Y:S01]  /*13e0*/  ULDC.64 UR6, c[0x4][0x8] ;  /* 0x0100020000067ab9 */ /* 0x000fe20000000a00 */
[----:B0-2---:R-:W-:Y:S01]  /*13f0*/  IMAD.U32 R4, RZ, RZ, UR4 ;  /* 0x00000004ff047e24 */ /* 0x005fe2000f8e00ff */
[----:B------:R0:W2:Y:S01]  /*1400*/  LDC.64 R14, c[0x4][R0] ;  /* 0x01000000000e7b82 */ /* 0x0000a20000000a00 */
[----:B------:R-:W-:Y:S01]  /*1410*/  IMAD.U32 R5, RZ, RZ, UR5 ;  /* 0x00000005ff057e24 */ /* 0x000fe2000f8e00ff */
[----:B------:R-:W-:Y:S01]  /*1420*/  ULDC.64 UR4, c[0x4][0x70] ;  /* 0x01001c0000047ab9 */ /* 0x000fe20000000a00 */
[----:B------:R-:W-:Y:S01]  /*1430*/  IMAD.U32 R10, RZ, RZ, UR6 ;  /* 0x00000006ff0a7e24 */ /* 0x000fe2000f8e00ff */
[----:B------:R-:W-:Y:S01]  /*1440*/  MOV R8, 0x1e1 ;  /* 0x000001e100087802 */ /* 0x000fe20000000f00 */
[----:B------:R-:W-:Y:S02]  /*1450*/  IMAD.U32 R6, RZ, RZ, UR4 ;  /* 0x00000004ff067e24 */ /* 0x000fe4000f8e00ff */
[----:B------:R-:W-:-:S02]  /*1460*/  IMAD.U32 R7, RZ, RZ, UR5 ;  /* 0x00000005ff077e24 */ /* 0x000fc4000f8e00ff */
[----:B------:R-:W-:Y:S02]  /*1470*/  IMAD.U32 R11, RZ, RZ, UR7 ;  /* 0x00000007ff0b7e24 */ /* 0x000fe4000f8e00ff */
[----:B------:R-:W-:Y:S02]  /*1480*/  IMAD.MOV.U32 R12, RZ, RZ, 0x1 ;  /* 0x00000001ff0c7424 */ /* 0x000fe400078e00ff */
[----:B0-----:R-:W-:-:S07]  /*1490*/  IMAD.MOV.U32 R13, RZ, RZ, RZ ;  /* 0x000000ffff0d7224 */ /* 0x001fce00078e00ff */
[----:B------:R-:W-:-:S07]  /*14a0*/  LEPC R20, `(.L_x_17) ;  /* 0x000000001014794e */ /* 0x000fce0000000000 */
[----:B-12--5:R-:W-:Y:S05]  /*14b0*/  CALL.ABS.NOINC R14 ;  /* 0x000000000e007343 */ /* 0x026fea0003c00000 */
.L_x_17:
[----:B------:R-:W-:-:S04]  /*14c0*/  LOP3.LUT R0, R17, 0x1, RZ, 0xfc, !PT ;  /* 0x0000000111007812 */ /* 0x000fc800078efcff */
[----:B------:R-:W-:-:S13]  /*14d0*/  ISETP.NE.AND P0, PT, R0, 0x3, PT ;  /* 0x000000030000780c */ /* 0x000fda0003f05270 */
[----:B------:R-:W-:Y:S05]  /*14e0*/  @!P0 BRA `(.L_x_18) ;  /* 0x0000000000048947 */ /* 0x000fea0003800000 */
[----:B------:R-:W-:Y:S01]  /*14f0*/  BPT.TRAP 0x1 ;  /* 0x000000040000795c */ /* 0x000fe20000300000 */
.L_x_18:
[----:B------:R-:W3:Y:S01]  /*1500*/  S2UR UR5, SR_CgaCtaId ;  /* 0x00000000000579c3 */ /* 0x000ee20000008800 */
[----:B------:R-:W-:Y:S01]  /*1510*/  UMOV UR4, 0x400 ;  /* 0x0000040000047882 */ /* 0x000fe20000000000 */
[----:B------:R-:W-:Y:S02]  /*1520*/  IMAD.U32 R0, RZ, RZ, UR38 ;  /* 0x00000026ff007e24 */ /* 0x000fe4000f8e00ff */
[----:B0-----:R-:W-:-:S03]  /*1530*/  IMAD.U32 R3, RZ, RZ, UR39 ;  /* 0x00000027ff037e24 */ /* 0x001fc6000f8e00ff */
[----:B------:R-:W-:Y:S01]  /*1540*/  SHF.L.U32 R0, R0, 0x1f, RZ ;  /* 0x0000001f00007819 */ /* 0x000fe200000006ff */
[----:B---3--:R-:W-:-:S06]  /*1550*/  ULEA UR4, UR5, UR4, 0x18 ;  /* 0x0000000405047291 */ /* 0x008fcc000f8ec03f */
[----:B------:R-:W-:-:S04]  /*1560*/  IMAD.U32 R6, RZ, RZ, UR4 ;  /* 0x00000004ff067e24 */ /* 0x000fc8000f8e00ff */
[----:B------:R-:W-:-:S04]  /*1570*/  IMAD R3, R3, 0x8, R6 ;  /* 0x0000000803037824 */ /* 0x000fc800078e0206 */
[----:B------:R0:W3:Y:S01]  /*1580*/  SYNCS.PHASECHK.TRANS64.TRYWAIT P1, [R3+URZ], R0 ;  /* 0x00000000030075a7 */ /* 0x0000e2000802017f */
[----:B------:R-:W-:Y:S05]  /*1590*/  @!P0 BRA `(.L_x_19) ;  /* 0x0000000000048947 */ /* 0x000fea0003800000 */
[----:B------:R-:W-:Y:S01]  /*15a0*/  BPT.TRAP 0x1 ;  /* 0x000000040000795c */ /* 0x000fe20000300000 */
.L_x_19:
[----:B---3--:R-:W-:Y:S05]  /*15b0*/  @P1 BRA `(.L_x_20) ;  /* 0x0000000000081947 */ /* 0x008fea0003800000 */
[----:B------:R-:W3:Y:S02]  /*15c0*/  SYNCS.PHASECHK.TRANS64.TRYWAIT P1, [R3+URZ], R0 ;  /* 0x00000000030075a7 */ /* 0x000ee4000802017f */
[----:B---3--:R-:W-:Y:S05]  /*15d0*/  @!P1 BRA `(.L_x_21) ;  /* 0x0000011c00049947 */ /* 0x008fea0003800000 */
.L_x_20:
[----:B------:R-:W-:-:S04]  /*15e0*/  UISETP.LT.AND UP0, UPT, UR40, 0x1, UPT ;  /* 0x000000012800788c */ /* 0x000fc8000bf01270 */
[----:B------:R-:W-:-:S06]  /*15f0*/  USEL UR4, UR40, 0x1, UP0 ;  /* 0x0000000128047887 */ /* 0x000fcc0008000000 */
[----:B0--3--:R-:W-:Y:S01]  /*1600*/  MOV R0, UR4 ;  /* 0x0000000400007c02 */ /* 0x009fe20008000f00 */
[----:B------:R-:W-:Y:S05]  /*1610*/  WARPSYNC.ALL ;  /* 0x0000000000007948 */ /* 0x000fea0003800000 */
[----:B------:R-:W-:-:S04]  /*1620*/  IADD3 R0, -R0, UR40, RZ ;  /* 0x0000002800007c10 */ /* 0x000fc8000fffe1ff */
[----:B------:R-:W-:Y:S02]  /*1630*/  ISETP.GE.AND P1, PT, R0, 0x1, PT ;  /* 0x000000010000780c */ /* 0x000fe40003f26270 */
[----:B------:R-:W-:Y:S01]  /*1640*/  R2UR UR4, R6 ;  /* 0x00000000060472ca */ /* 0x000fe200000e0000 */
[----:B------:R-:W-:Y:S01]  /*1650*/  WARPGROUP.ARRIVE ;  /* 0x00000000000079c5 */ /* 0x000fe20000000000 */
[----:B------:R-:W-:Y:S01]  /*1660*/  UMOV UR9, 0x80000020 ;  /* 0x8000002000097882 */ /* 0x000fe20000000000 */
[----:B------:R-:W-:-:S10]  /*1670*/  UMOV UR11, 0x80000020 ;  /* 0x80000020000b7882 */ /* 0x000fd40000000000 */
[----:B------:R-:W-:-:S04]  /*1680*/  UIADD3 UR4, UR4, 0xe180, URZ ;  /* 0x0000e18004047890 */ /* 0x000fc8000fffe03f */
[----:B------:R-:W-:-:S04]  /*1690*/  USHF.R.U32.HI UR4, URZ, 0x4, UR4 ;  /* 0x000000043f047899 */ /* 0x000fc80008011604 */
[----:B------:R-:W-:Y:S02]  /*16a0*/  ULOP3.LUT UR5, UR4, 0x3fff, URZ, 0xc0, !UPT ;  /* 0x00003fff04057892 */ /* 0x000fe4000f8ec03f */
[----:B------:R-:W-:Y:S02]  /*16b0*/  ULOP3.LUT UR4, UR41, 0x10000, URZ, 0xfc, !UPT ;  /* 0x0001000029047892 */ /* 0x000fe4000f8efc3f */
[----:B------:R-:W-:Y:S02]  /*16c0*/  ULOP3.LUT UR5, UR5, 0x10000, URZ, 0xfc, !UPT ;  /* 0x0001000005057892 */ /* 0x000fe4000f8efc3f */
[----:B------:R-:W-:Y:S02]  /*16d0*/  ULEA UR6, UR39, UR4, 0x9 ;  /* 0x0000000427067291 */ /* 0x000fe4000f8e483f */
[----:B------:R-:W-:-:S05]  /*16e0*/  UIMAD UR7, UR39, 0x600, UR5 ;  /* 0x00000600270778a4 */ /* 0x000fca000f8e0205 */
[----:B------:R-:W-:Y:S02]  /*16f0*/  UMOV UR8, UR6 ;  /* 0x0000000600087c82 */ /* 0x000fe40008000000 */
[----:B------:R-:W-:Y:S02]  /*1700*/  UMOV UR10, UR7 ;  /* 0x00000007000a7c82 */ /* 0x000fe40008000000 */
[----:B------:R-:W-:Y:S01]  /*1710*/  HGMMA.64x192x16.F32.BF16 R120, gdesc[UR8], RZ, !UPT, gsb0 ;  /* 0x02e00000087879f0 */ /* 0x000fe2000c0018ff */
[----:B------:R-:W-:Y:S01]  /*1720*/  UIADD3 UR10, UR7, 0x300, URZ ;  /* 0x00000300070a7890 */ /* 0x000fe2000fffe03f */
[----:B------:R-:W-:Y:S01]  /*1730*/  UMOV UR11, 0x80000020 ;  /* 0x80000020000b7882 */ /* 0x000fe20000000000 */
[----:B------:R-:W-:Y:S02]  /*1740*/  WARPGROUP.DEPBAR.LE gsb0, 0x0 ;  /* 0x00008000000079c5 */ /* 0x000fe40000010000 */
[----:B------:R-:W-:-:S15]  /*1750*/  WARPGROUP.ARRIVE ;  /* 0x00000000000079c5 */ /* 0x000fde0000000000 */
[----:B------:R-:W-:Y:S01]  /*1760*/  HGMMA.64x192x16.F32.BF16 R24, gdesc[UR8], RZ, !UPT, gsb0 ;  /* 0x02e00000081879f0 */ /* 0x000fe2000c0018ff */
[----:B------:R-:W-:Y:S02]  /*1770*/  UIADD3 UR8, UR6, 0x2, URZ ;  /* 0x0000000206087890 */ /* 0x000fe4000fffe03f */
[----:B------:R-:W-:Y:S01]  /*1780*/  UIADD3 UR10, UR7, 0x2, URZ ;  /* 0x00000002070a7890 */ /* 0x000fe2000fffe03f */
[----:B------:R-:W-:Y:S01]  /*1790*/  UMOV UR9, 0x80000020 ;  /* 0x8000002000097882 */ /* 0x000fe20000000000 */
[----:B------:R-:W-:Y:S01]  /*17a0*/  UMOV UR11, 0x80000020 ;  /* 0x80000020000b7882 */ /* 0x000fe20000000000 */
[----:B------:R-:W-:Y:S02]  /*17b0*/  WARPGROUP.DEPBAR.LE gsb0, 0x0 ;  /* 0x00008000000079c5 */ /* 0x000fe40000010000 */
[----:B------:R-:W-:-:S12]  /*17c0*/  WARPGROUP.ARRIVE ;  /* 0x00000000000079c5 */ /* 0x000fd80000000000 */
[----:B------:R-:W-:Y:S01]  /*17d0*/  HGMMA.64x192x16.F32.BF16 R120, gdesc[UR8], R120, gsb0 ;  /* 0x02e00000087879f0 */ /* 0x000fe20008001878 */
[----:B------:R-:W-:Y:S01]  /*17e0*/  UIADD3 UR10, UR7, 0x302, URZ ;  /* 0x00000302070a7890 */ /* 0x000fe2000fffe03f */
[----:B------:R-:W-:Y:S01]  /*17f0*/  UMOV UR11, 0x80000020 ;  /* 0x80000020000b7882 */ /* 0x000fe20000000000 */
[----:B------:R-:W-:Y:S02]  /*1800*/  WARPGROUP.DEPBAR.LE gsb0, 0x0 ;  /* 0x00008000000079c5 */ /* 0x000fe40000010000 */
[----:B------:R-:W-:-:S15]  /*1810*/  WARPGROUP.ARRIVE ;  /* 0x00000000000079c5 */ /* 0x000fde0000000000 */
[----:B------:R-:W-:Y:S03]  /*1820*/  HGMMA.64x192x16.F32.BF16 R24, gdesc[UR8], R24, gsb0 ;  /* 0x02e00000081879f0 */ /* 0x000fe60008001818 */
[----:B------:R-:W-:Y:S02]  /*1830*/  WARPGROUP.DEPBAR.LE gsb0, 0x0 ;  /* 0x00008000000079c5 */ /* 0x000fe40000010000 */
[----:B------:R-:W-:Y:S05]  /*1840*/  @!P1 BRA `(.L_x_22) ;  /* 0x0000000400149947 */ /* 0x000fea0003800000 */
[----:B------:R-:W-:Y:S02]  /*1850*/  UIADD3 UR6, UR39, 0x1, URZ ;  /* 0x0000000127067890 */ /* 0x000fe4000fffe03f */
[----:B------:R-:W-:Y:S02]  /*1860*/  IMAD.U32 R3, RZ, RZ, UR39 ;  /* 0x00000027ff037e24 */ /* 0x000fe4000f8e00ff */
[----:B------:R-:W-:-:S04]  /*1870*/  UISETP.NE.AND UP0, UPT, UR6, 0x7, UPT ;  /* 0x000000070600788c */ /* 0x000fc8000bf05270 */
[----:B------:R-:W-:Y:S02]  /*1880*/  USEL UR7, URZ, 0x1, UP0 ;  /* 0x000000013f077887 */ /* 0x000fe40008000000 */
[----:B------:R-:W-:Y:S02]  /*1890*/  USEL UR6, UR6, URZ, UP0 ;  /* 0x0000003f06067287 */ /* 0x000fe40008000000 */
[----:B------:R-:W-:-:S06]  /*18a0*/  ULOP3.LUT UR7, UR38, UR7, URZ, 0x3c, !UPT ;  /* 0x0000000726077292 */ /* 0x000fcc000f8e3c3f */
[----:B------:R-:W-:-:S07]  /*18b0*/  IMAD.U32 R7, RZ, RZ, UR7 ;  /* 0x00000007ff077e24 */ /* 0x000fce000f8e00ff */
.L_x_29:
[----:B------:R-:W-:Y:S05]  /*18c0*/  @!P0 BRA `(.L_x_23) ;  /* 0x0000000000048947 */ /* 0x000fea0003800000 */
[----:B------:R-:W-:Y:S01]  /*18d0*/  BPT.TRAP 0x1 ;  /* 0x000000040000795c */ /* 0x000fe20000300000 */
.L_x_23:
[----:B------:R-:W0:Y:S01]  /*18e0*/  S2UR UR8, SR_CgaCtaId ;  /* 0x00000000000879c3 */ /* 0x000e220000008800 */
[----:B------:R-:W-:Y:S01]  /*18f0*/  UMOV UR7, 0x400 ;  /* 0x0000040000077882 */ /* 0x000fe20000000000 */
[----:B--2---:R-:W-:Y:S01]  /*1900*/  IMAD.U32 R5, RZ, RZ, UR6 ;  /* 0x00000006ff057e24 */ /* 0x004fe2000f8e00ff */
[----:B------:R-:W-:Y:S01]  /*1910*/  SHF.L.U32 R4, R7, 0x1f, RZ ;  /* 0x0000001f07047819 */ /* 0x000fe200000006ff */
[----:B0-----:R-:W-:-:S06]  /*1920*/  ULEA UR7, UR8, UR7, 0x18 ;  /* 0x0000000708077291 */ /* 0x001fcc000f8ec03f */
[----:B------:R-:W-:-:S04]  /*1930*/  IMAD.U32 R6, RZ, RZ, UR7 ;  /* 0x00000007ff067e24 */ /* 0x000fc8000f8e00ff */
[----:B------:R-:W-:-:S04]  /*1940*/  IMAD R5, R5, 0x8, R6 ;  /* 0x0000000805057824 */ /* 0x000fc800078e0206 */
[----:B------:R0:W2:Y:S01]  /*1950*/  SYNCS.PHASECHK.TRANS64.TRYWAIT P1, [R5+URZ], R4 ;  /* 0x00000004050075a7 */ /* 0x0000a2000802017f */
[----:B------:R-:W-:Y:S05]  /*1960*/  @!P0 BRA `(.L_x_24) ;  /* 0x0000000000048947 */ /* 0x000fea0003800000 */
[----:B------:R-:W-:Y:S01]  /*1970*/  BPT.TRAP 0x1 ;  /* 0x000000040000795c */ /* 0x000fe20000300000 */
.L_x_24:
[----:B--2---:R-:W-:Y:S05]  /*1980*/  @P1 BRA `(.L_x_25) ;  /* 0x0000000000081947 */ /* 0x004fea0003800000 */
[----:B------:R-:W2:Y:S02]  /*1990*/  SYNCS.PHASECHK.TRANS64.TRYWAIT P1, [R5+URZ], R4 ;  /* 0x00000004050075a7 */ /* 0x000ea4000802017f */
[----:B--2---:R-:W-:Y:S05]  /*19a0*/  @!P1 BRA `(.L_x_26) ;  /* 0x0000011800249947 */ /* 0x004fea0003800000 */
.L_x_25:
[----:B------:R-:W-:Y:S01]  /*19b0*/  ULEA UR7, UR6, UR4, 0x9 ;  /* 0x0000000406077291 */ /* 0x000fe2000f8e483f */
[----:B------:R-:W-:Y:S01]  /*19c0*/  WARPGROUP.ARRIVE ;  /* 0x00000000000079c5 */ /* 0x000fe20000000000 */
[----:B------:R-:W-:Y:S01]  /*19d0*/  UIMAD UR12, UR6, 0x600, UR5 ;  /* 0x00000600060c78a4 */ /* 0x000fe2000f8e0205 */
[----:B------:R-:W-:Y:S01]  /*19e0*/  UMOV UR9, 0x80000020 ;  /* 0x8000002000097882 */ /* 0x000fe20000000000 */
[----:B------:R-:W-:-:S03]  /*19f0*/  UMOV UR11, 0x80000020 ;  /* 0x80000020000b7882 */ /* 0x000fc60000000000 */
[----:B------:R-:W-:Y:S02]  /*1a00*/  UMOV UR8, UR7 ;  /* 0x0000000700087c82 */ /* 0x000fe40008000000 */
[----:B------:R-:W-:Y:S02]  /*1a10*/  UMOV UR10, UR12 ;  /* 0x0000000c000a7c82 */ /* 0x000fe40008000000 */
[----:B------:R-:W-:Y:S01]  /*1a20*/  HGMMA.64x192x16.F32.BF16 R120, gdesc[UR8], R120, gsb0 ;  /* 0x02e00000087879f0 */ /* 0x000fe20008001878 */
[----:B------:R-:W-:Y:S01]  /*1a30*/  UIADD3 UR10, UR12, 0x300, URZ ;  /* 0x000003000c0a7890 */ /* 0x000fe2000fffe03f */
[----:B------:R-:W-:Y:S01]  /*1a40*/  UMOV UR11, 0x80000020 ;  /* 0x80000020000b7882 */ /* 0x000fe20000000000 */
[----:B------:R-:W-:Y:S02]  /*1a50*/  WARPGROUP.DEPBAR.LE gsb0, 0x0 ;  /* 0x00008000000079c5 */ /* 0x000fe40000010000 */
[----:B------:R-:W-:-:S15]  /*1a60*/  WARPGROUP.ARRIVE ;  /* 0x00000000000079c5 */ /* 0x000fde0000000000 */
[----:B------:R-:W-:Y:S01]  /*1a70*/  HGMMA.64x192x16.F32.BF16 R24, gdesc[UR8], R24, gsb0 ;  /* 0x02e00000081879f0 */ /* 0x000fe20008001818 */
        /* <DEDUP_REMOVED lines=14> */
[----:B------:R-:W-:Y:S01]  /*1b60*/  BPT.TRAP 0x1 ;  /* 0x000000040000795c */ /* 0x000fe20000300000 */
.L_x_27:
[----:B------:R-:W-:-:S13]  /*1b70*/  ISETP.NE.AND P1, PT, R2, RZ, PT ;  /* 0x000000ff0200720c */ /* 0x000fda0003f25270 */
[----:B0-2---:R-:W-:-:S05]  /*1b80*/  @P1 IMAD R4, R3, 0x8, R6 ;  /* 0x0000000803041824 */ /* 0x005fca00078e0206 */
[----:B------:R-:W-:-:S04]  /*1b90*/  @P1 IADD3 R5, R4, 0x38, RZ ;  /* 0x0000003804051810 */ /* 0x000fc80007ffe0ff */
[----:B------:R-:W-:-:S04]  /*1ba0*/  @P1 PRMT R5, R16, 0x654, R5 ;  /* 0x0000065410051816 */ /* 0x000fc80000000005 */
[----:B------:R0:W-:Y:S01]  /*1bb0*/  @P1 SYNCS.ARRIVE.TRANS64.RED.A1T0 RZ, [R5+URZ], RZ ;  /* 0x000000ff05ff19a7 */ /* 0x0001e2000810043f */
[----:B------:R-:W-:-:S13]  /*1bc0*/  ISETP.GT.U32.AND P1, PT, R17, 0x1, PT ;  /* 0x000000011100780c */ /* 0x000fda0003f24070 */
[----:B0-----:R-:W-:Y:S05]  /*1bd0*/  @P1 BRA `(.L_x_28) ;  /* 0x0000000000041947 */ /* 0x001fea0003800000 */
[----:B------:R-:W-:Y:S01]  /*1be0*/  BPT.TRAP 0x1 ;  /* 0x000000040000795c */ /* 0x000fe20000300000 */
.L_x_28:
[----:B------:R-:W-:Y:S01]  /*1bf0*/  UIADD3 UR6, UR6, 0x1, URZ ;  /* 0x0000000106067890 */ /* 0x000fe2000fffe03f */
[C---:B------:R-:W-:Y:S01]  /*1c00*/  ISETP.GT.AND P2, PT, R0.reuse, 0x1, PT ;  /* 0x000000010000780c */ /* 0x040fe20003f44270 */
[----:B------:R-:W-:Y:S02]  /*1c10*/  VIADD R3, R3, 0x1 ;  /* 0x0000000103037836 */ /* 0x000fe40000000000 */
[----:B------:R-:W-:Y:S01]  /*1c20*/  UISETP.NE.AND UP0, UPT, UR6, 0x7, UPT ;  /* 0x000000070600788c */ /* 0x000fe2000bf05270 */
[----:B------:R-:W-:Y:S02]  /*1c30*/  VIADD R0, R0, 0xffffffff ;  /* 0xffffffff00007836 */ /* 0x000fe40000000000 */
[C---:B------:R-:W-:Y:S01]  /*1c40*/  ISETP.NE.AND P1, PT, R3.reuse, 0x7, PT ;  /* 0x000000070300780c */ /* 0x040fe20003f25270 */
[----:B------:R-:W-:Y:S02]  /*1c50*/  USEL UR7, URZ, 0x1, UP0 ;  /* 0x000000013f077887 */ /* 0x000fe40008000000 */
[----:B------:R-:W-:Y:S01]  /*1c60*/  USEL UR6, UR6, URZ, UP0 ;  /* 0x0000003f06067287 */ /* 0x000fe20008000000 */
[----:B------:R-:W-:-:S03]  /*1c70*/  SEL R3, R3, RZ, P1 ;  /* 0x000000ff03037207 */ /* 0x000fc60000800000 */
[----:B------:R-:W-:Y:S01]  /*1c80*/  LOP3.LUT R7, R7, UR7, RZ, 0x3c, !PT ;  /* 0x0000000707077c12 */ /* 0x000fe2000f8e3cff */
[----:B------:R-:W-:Y:S07]  /*1c90*/  @P2 BRA `(.L_x_29) ;  /* 0xfffffffc00082947 */ /* 0x000fee000383ffff */
.L_x_22:
[----:B------:R-:W0:Y:S02]  /*1ca0*/  LDC R0, c[0x0][0x28c] ;  /* 0x0000a300ff007b82 */ /* 0x000e240000000800 */
[----:B0-----:R-:W-:-:S13]  /*1cb0*/  ISETP.GE.AND P1, PT, R0, 0x1, PT ;  /* 0x000000010000780c */ /* 0x001fda0003f26270 */
[----:B------:R-:W-:Y:S05]  /*1cc0*/  @!P1 BRA `(.L_x_30) ;  /* 0x0000000000589947 */ /* 0x000fea0003800000 */
[----:B------:R-:W-:Y:S05]  /*1cd0*/  @!P0 BRA `(.L_x_31) ;  /* 0x0000000000048947 */ /* 0x000fea0003800000 */
[----:B------:R-:W-:Y:S01]  /*1ce0*/  BPT.TRAP 0x1 ;  /* 0x000000040000795c */ /* 0x000fe20000300000 */
.L_x_31:
[----:B------:R-:W-:Y:S01]  /*1cf0*/  ISETP.NE.AND P0, PT, R2, RZ, PT ;  /* 0x000000ff0200720c */ /* 0x000fe20003f05270 */
[----:B------:R-:W-:Y:S01]  /*1d00*/  BSSY B0, `(.L_x_32) ;  /* 0x0000010000007945 */ /* 0x000fe20003800000 */
[----:B------:R-:W-:-:S11]  /*1d10*/  ISETP.GT.U32.AND P1, PT, R17, 0x1, PT ;  /* 0x000000011100780c */ /* 0x000fd60003f24070 */
[----:B------:R-:W-:Y:S05]  /*1d20*/  @!P0 BRA `(.L_x_33) ;  /* 0x0000000000348947 */ /* 0x000fea0003800000 */
[----:B------:R-:W-:-:S04]  /*1d30*/  UISETP.LT.AND UP0, UPT, UR40, 0x1, UPT ;  /* 0x000000012800788c */ /* 0x000fc8000bf01270 */
[----:B------:R-:W-:-:S04]  /*1d40*/  USEL UR6, UR40, 0x1, UP0 ;  /* 0x0000000128067887 */ /* 0x000fc80008000000 */
[----:B------:R-:W-:-:S04]  /*1d50*/  UIADD3 UR6, UR39, UR40, -UR6 ;  /* 0x0000002827067290 */ /* 0x000fc8000fffe806 */
[----:B------:R-:W-:-:S04]  /*1d60*/  UIMAD.WIDE.U32 UR4, UR6, 0x24924925, URZ ;  /* 0x24924925060478a5 */ /* 0x000fc8000f8e003f */
[----:B------:R-:W-:-:S04]  /*1d70*/  UIADD3 UR4, UR6, -UR5, URZ ;  /* 0x8000000506047290 */ /* 0x000fc8000fffe03f */
[----:B------:R-:W-:-:S04]  /*1d80*/  ULEA.HI UR4, UR4, UR5, URZ, 0x1f ;  /* 0x0000000504047291 */ /* 0x000fc8000f8ff83f */
[----:B------:R-:W-:-:S04]  /*1d90*/  USHF.R.U32.HI UR4, URZ, 0x2, UR4 ;  /* 0x000000023f047899 */ /* 0x000fc80008011604 */
[----:B------:R-:W-:-:S06]  /*1da0*/  UIMAD UR4, UR4, -0x7, UR6 ;  /* 0xfffffff9040478a4 */ /* 0x000fcc000f8e0206 */
[----:B------:R-:W-:-:S04]  /*1db0*/  IMAD.U32 R3, RZ, RZ, UR4 ;  /* 0x00000004ff037e24 */ /* 0x000fc8000f8e00ff */
[----:B------:R-:W-:-:S04]  /*1dc0*/  IMAD R0, R3, 0x8, R6 ;  /* 0x0000000803007824 */ /* 0x000fc800078e0206 */
[----:B------:R-:W-:-:S05]  /*1dd0*/  VIADD R3, R0, 0x38 ;  /* 0x0000003800037836 */ /* 0x000fca0000000000 */
[----:B------:R-:W-:-:S04]  /*1de0*/  PRMT R3, R16, 0x654, R3 ;  /* 0x0000065410037816 */ /* 0x000fc80000000003 */
[----:B------:R0:W-:Y:S03]  /*1df0*/  SYNCS.ARRIVE.TRANS64.RED.A1T0 RZ, [R3+URZ], RZ ;  /* 0x000000ff03ff79a7 */ /* 0x0001e6000810043f */
.L_x_33:
[----:B------:R-:W-:Y:S05]  /*1e00*/  BSYNC B0 ;  /* 0x0000000000007941 */ /* 0x000fea0003800000 */
.L_x_32:
[----:B------:R-:W-:Y:S05]  /*1e10*/  @P1 BRA `(.L_x_30) ;  /* 0x0000000000041947 */ /* 0x000fea0003800000 */
[----:B------:R-:W-:Y:S01]  /*1e20*/  BPT.TRAP 0x1 ;  /* 0x000000040000795c */ /* 0x000fe20000300000 */
.L_x_30:
[----:B------:R-:W3:Y:S01]  /*1e30*/  LDL.LU R0, [R1+0x4] ;  /* 0x0000040001007983 */ /* 0x000ee20000300800 */
[----:B------:R-:W2:Y:S01]  /*1e40*/  S2R R14, SR_TID.X ;  /* 0x00000000000e7919 */ /* 0x000ea20000002100 */
[----:B------:R-:W-:Y:S01]  /*1e50*/  SHF.R.S32.HI R21, RZ, 0x1f, R18 ;  /* 0x0000001fff157819 */ /* 0x000fe20000011412 */
[----:B------:R-:W4:Y:S01]  /*1e60*/  LDC R8, c[0x0][0x288] ;  /* 0x0000a200ff087b82 */ /* 0x000f220000000800 */
[----:B------:R-:W-:Y:S01]  /*1e70*/  ULDC.64 UR4, c[0x0][0x5d0] ;  /* 0x0001740000047ab9 */ /* 0x000fe20000000a00 */
[----:B------:R-:W4:Y:S01]  /*1e80*/  LDL.LU R11, [R1] ;  /* 0x00000000010b7983 */ /* 0x000f220000300800 */
[----:B------:R-:W-:Y:S01]  /*1e90*/  UIADD3 UR39, UR40, UR39, URZ ;  /* 0x0000002728277290 */ /* 0x000fe2000fffe03f */
[----:B------:R-:W-:Y:S01]  /*1ea0*/  IMAD R9, R21, UR4, RZ ;  /* 0x0000000415097c24 */ /* 0x000fe2000f8e02ff */
[----:B------:R-:W-:-:S03]  /*1eb0*/  ULDC UR7, c[0x0][0x284] ;  /* 0x0000a10000077ab9 */ /* 0x000fc60000000800 */
[----:B------:R-:W-:Y:S02]  /*1ec0*/  IMAD R9, R18, UR5, R9 ;  /* 0x0000000512097c24 */ /* 0x000fe4000f8e0209 */
[C---:B--2---:R-:W-:Y:S01]  /*1ed0*/  IMAD.SHL.U32 R4, R14.reuse, 0x2, RZ ;  /* 0x000000020e047824 */ /* 0x044fe200078e00ff */
[----:B------:R-:W-:Y:S02]  /*1ee0*/  SHF.R.U32.HI R10, RZ, 0x7, R14 ;  /* 0x00000007ff0a7819 */ /* 0x000fe4000001160e */
[----:B------:R-:W-:-:S04]  /*1ef0*/  LOP3.LUT R6, R14, 0x60, RZ, 0xc0, !PT ;  /* 0x000000600e067812 */ /* 0x000fc800078ec0ff */
[----:B------:R-:W-:Y:S01]  /*1f00*/  SHF.R.U32.HI R6, RZ, 0x1, R6 ;  /* 0x00000001ff067819 */ /* 0x000fe20000011606 */
[----:B------:R-:W-:Y:S02]  /*1f10*/  UISETP.GT.U32.AND UP0, UPT, UR39, 0x6, UPT ;  /* 0x000000062700788c */ /* 0x000fe4000bf04070 */
[----:B------:R-:W-:Y:S02]  /*1f20*/  UISETP.GE.U32.AND UP1, UPT, UR40, 0x7, UPT ;  /* 0x000000072800788c */ /* 0x000fe4000bf26070 */
[----:B------:R-:W-:-:S04]  /*1f30*/  UISETP.LT.U32.AND UP0, UPT, UR40, 0x7, UP0 ;  /* 0x000000072800788c */ /* 0x000fc80008701070 */
[----:B------:R-:W-:-:S04]  /*1f40*/  USEL UR6, URZ, 0x1, !UP0 ;  /* 0x000000013f067887 */ /* 0x000fc8000c000000 */
[----:B------:R-:W-:Y:S01]  /*1f50*/  ULOP3.LUT UR38, UR38, UR6, URZ, 0x3c, !UPT ;  /* 0x0000000626267292 */ /* 0x000fe2000f8e3c3f */
[----:B------:R-:W-:Y:S02]  /*1f60*/  IMAD.MOV.U32 R226, RZ, RZ, -0x1 ;  /* 0xffffffffffe27424 */ /* 0x000fe400078e00ff */
[----:B---3--:R-:W-:Y:S01]  /*1f70*/  IMAD R7, R0, 0x180, RZ ;  /* 0x0000018000077824 */ /* 0x008fe200078e02ff */
[----:B------:R-:W-:-:S04]  /*1f80*/  SHF.R.U32.HI R0, RZ, 0x2, R14 ;  /* 0x00000002ff007819 */ /* 0x000fc8000001160e */
[----:B------:R-:W-:-:S04]  /*1f90*/  LOP3.LUT R4, R7, 0x6, R4, 0xf8, !PT ;  /* 0x0000000607047812 */ /* 0x000fc800078ef804 */
[--C-:B------:R-:W-:Y:S02]  /*1fa0*/  SHF.R.S32.HI R5, RZ, 0x1f, R4.reuse ;  /* 0x0000001fff057819 */ /* 0x100fe40000011404 */
[----:B0-----:R-:W-:Y:S02]  /*1fb0*/  LOP3.LUT R3, R0, 0x7, RZ, 0xc0, !PT ;  /* 0x0000000700037812 */ /* 0x001fe400078ec0ff */
[----:B------:R-:W-:Y:S01]  /*1fc0*/  LOP3.LUT R0, R10, 0x1, RZ, 0xc0, !PT ;  /* 0x000000010a007812 */ /* 0x000fe200078ec0ff */
[----:B------:R-:W-:-:S04]  /*1fd0*/  IMAD.WIDE.U32 R12, R18, UR4, R4 ;  /* 0x00000004120c7c25 */ /* 0x000fc8000f8e0004 */
[----:B------:R-:W-:Y:S01]  /*1fe0*/  IMAD.SHL.U32 R10, R0, 0x40, RZ ;  /* 0x00000040000a7824 */ /* 0x000fe200078e00ff */
[----:B------:R-:W-:Y:S02]  /*1ff0*/  IADD3 R13, R13, R9, RZ ;  /* 0x000000090d0d7210 */ /* 0x000fe40007ffe0ff */
[--C-:B------:R-:W-:Y:S02]  /*2000*/  IADD3 R9, RZ, -R6, -R3.reuse ;  /* 0x80000006ff097210 */ /* 0x100fe40007ffe803 */
[----:B-1----:R-:W-:-:S03]  /*2010*/  LOP3.LUT R217, R10, 0x40, R3, 0xe2, !PT ;  /* 0x000000400ad97812 */ /* 0x002fc600078ee203 */
[----:B------:R-:W-:Y:S01]  /*2020*/  IMAD R3, R0, -0x40, R9 ;  /* 0xffffffc000037824 */ /* 0x000fe200078e0209 */
[----:B------:R-:W-:Y:S02]  /*2030*/  LOP3.LUT R0, R14, 0x3, RZ, 0xc0, !PT ;  /* 0x000000030e007812 */ /* 0x000fe400078ec0ff */
[----:B----4-:R-:W-:Y:S01]  /*2040*/  ISETP.GE.AND P0, PT, R7, R8, PT ;  /* 0x000000080700720c */ /* 0x010fe20003f06270 */
[----:B------:R-:W-:Y:S02]  /*2050*/  UIMAD.WIDE.U32 UR4, UR39, 0x24924925, URZ ;  /* 0x24924925270478a5 */ /* 0x000fe4000f8e003f */
[----:B------:R-:W-:Y:S02]  /*2060*/  IMAD R0, R0, -0x2, R8 ;  /* 0xfffffffe00007824 */ /* 0x000fe400078e0208 */
[----:B------:R-:W-:Y:S01]  /*2070*/  IMAD.SHL.U32 R8, R11, 0x80, RZ ;  /* 0x000000800b087824 */ /* 0x000fe200078e00ff */
[----:B------:R-:W-:-:S04]  /*2080*/  UIADD3 UR4, UR39, -UR5, URZ ;  /* 0x8000000527047290 */ /* 0x000fc8000fffe03f */
[----:B------:R-:W-:Y:S01]  /*2090*/  ISETP.GE.OR P0, PT, R8, UR7, P0 ;  /* 0x0000000708007c0c */ /* 0x000fe20008706670 */
[----:B------:R-:W-:Y:S01]  /*20a0*/  ULEA.HI UR4, UR4, UR5, URZ, 0x1f ;  /* 0x0000000504047291 */ /* 0x000fe2000f8ff83f */
[----:B------:R-:W-:-:S03]  /*20b0*/  IMAD.WIDE R14, R11, 0x80, RZ ;  /* 0x000000800b0e7825 */ /* 0x000fc600078e02ff */
[----:B------:R-:W-:Y:S01]  /*20c0*/  USHF.R.U32.HI UR4, URZ, 0x2, UR4 ;  /* 0x000000023f047899 */ /* 0x000fe20008011604 */
[----:B------:R-:W-:-:S03]  /*20d0*/  IADD3 R3, -R8, UR7, R3 ;  /* 0x0000000708037c10 */ /* 0x000fc6000fffe103 */
[----:B------:R-:W-:Y:S02]  /*20e0*/  @UP1 ULOP3.LUT UR38, UR38, 0x1, UR4, 0x78, !UPT ;  /* 0x0000000126261892 */ /* 0x000fe4000f8e7804 */
[----:B------:R-:W-:Y:S01]  /*20f0*/  UIMAD UR39, UR4, -0x7, UR39 ;  /* 0xfffffff9042778a4 */ /* 0x000fe2000f8e0227 */
[----:B------:R-:W-:Y:S01]  /*2100*/  IMAD.IADD R0, R0, 0x1, -R7 ;  /* 0x0000000100007824 */ /* 0x000fe200078e0a07 */
[----:B------:R-:W-:Y:S01]  /*2110*/  LOP3.LUT R217, R14, R217, R6, 0xfe, !PT ;  /* 0x000000d90ed97212 */ /* 0x000fe200078efe06 */
[----:B------:R-:W-:Y:S09]  /*2120*/  @P0 BRA `(.L_x_34) ;  /* 0x000000f000780947 */ /* 0x000ff20003800000 */
[----:B------:R-:W0:Y:S01]  /*2130*/  LDC.64 R6, c[0x0][0x5c8] ;  /* 0x00017200ff067b82 */ /* 0x000e220000000a00 */
[----:B-----5:R-:W-:Y:S01]  /*2140*/  FSETP.NEU.AND P2, PT, R23, RZ, PT ;  /* 0x000000ff1700720b */ /* 0x020fe20003f4d000 */
[----:B------:R-:W-:Y:S01]  /*2150*/  BSSY B0, `(.L_x_34) ;  /* 0x0000f1b000007945 */ /* 0x000fe20003800000 */
[----:B------:R-:W-:-:S04]  /*2160*/  ISETP.GT.AND P1, PT, R0, RZ, PT ;  /* 0x000000ff0000720c */ /* 0x000fc80003f24270 */
[----:B------:R-:W-:Y:S01]  /*2170*/  ISETP.GT.AND P0, PT, R3, RZ, P1 ;  /* 0x000000ff0300720c */ /* 0x000fe20000f04270 */
[-C--:B0-----:R-:W-:Y:S02]  /*2180*/  IMAD R8, R15, R6.reuse, RZ ;  /* 0x000000060f087224 */ /* 0x081fe400078e02ff */
[----:B------:R-:W-:-:S04]  /*2190*/  IMAD.WIDE.U32 R12, R217, R6, R12 ;  /* 0x00000006d90c7225 */ /* 0x000fc800078e000c */
[----:B------:R-:W-:-:S04]  /*21a0*/  IMAD R9, R217, R7, R8 ;  /* 0x00000007d9097224 */ /* 0x000fc800078e0208 */
[----:B------:R-:W-:Y:S01]  /*21b0*/  IMAD.IADD R11, R13, 0x1, R9 ;  /* 0x000000010d0b7824 */ /* 0x000fe200078e0209 */
[----:B------:R-:W-:Y:S06]  /*21c0*/  @!P2 BRA `(.L_x_35) ;  /* 0x000000a000d8a947 */ /* 0x000fec0003800000 */
[----:B------:R-:W0:Y:S01]  /*21d0*/  LDC.64 R220, c[0x0][0x5b8] ;  /* 0x00016e00ffdc7b82 */ /* 0x000e220000000a00 */
[----:B------:R-:W-:Y:S02]  /*21e0*/  ULDC.64 UR4, c[0x0][0x5c0] ;  /* 0x0001700000047ab9 */ /* 0x000fe40000000a00 */
[----:B------:R-:W-:-:S04]  /*21f0*/  LEA R10, P2, R12, UR4, 0x1 ;  /* 0x000000040c0a7c11 */ /* 0x000fc8000f8408ff */
[----:B------:R-:W-:Y:S01]  /*2200*/  LEA.HI.X R11, R12, UR5, R11, 0x1, P2 ;  /* 0x000000050c0b7c11 */ /* 0x000fe200090f0c0b */
[----:B------:R-:W1:Y:S08]  /*2210*/  LDC.64 R8, c[0x0][0x5b0] ;  /* 0x00016c00ff087b82 */ /* 0x000e700000000a00 */
[----:B------:R-:W2:Y:S01]  /*2220*/  LDC.64 R12, c[0x0][0x5a8] ;  /* 0x00016a00ff0c7b82 */ /* 0x000ea20000000a00 */
[----:B0-----:R-:W-:-:S04]  /*2230*/  IMAD R225, R21, R220, RZ ;  /* 0x000000dc15e17224 */ /* 0x001fc800078e02ff */
[C---:B------:R-:W-:Y:S02]  /*2240*/  IMAD R225, R18.reuse, R221, R225 ;  /* 0x000000dd12e17224 */ /* 0x040fe400078e02e1 */
[----:B-1----:R-:W-:Y:S02]  /*2250*/  IMAD R224, R15, R8, RZ ;  /* 0x000000080fe07224 */ /* 0x002fe400078e02ff */
[----:B------:R-:W-:-:S04]  /*2260*/  IMAD.WIDE.U32 R14, R18, R220, R4 ;  /* 0x000000dc120e7225 */ /* 0x000fc800078e0004 */
[----:B------:R-:W-:Y:S01]  /*2270*/  IMAD.IADD R21, R15, 0x1, R225 ;  /* 0x000000010f157824 */ /* 0x000fe200078e02e1 */
[----:B------:R-:W-:Y:S01]  /*2280*/  MOV R20, R14 ;  /* 0x0000000e00147202 */ /* 0x000fe20000000f00 */
[----:B------:R-:W-:-:S04]  /*2290*/  IMAD R224, R217, R9, R224 ;  /* 0x00000009d9e07224 */ /* 0x000fc800078e02e0 */
[----:B------:R-:W-:-:S04]  /*22a0*/  IMAD.WIDE.U32 R218, R217, R8, R20 ;  /* 0x00000008d9da7225 */ /* 0x000fc800078e0014 */
[----:B------:R-:W-:Y:S01]  /*22b0*/  IMAD.IADD R219, R219, 0x1, R224 ;  /* 0x00000001dbdb7824 */ /* 0x000fe200078e02e0 */
[----:B--2---:R-:W-:-:S04]  /*22c0*/  LEA R222, P2, R218, R12, 0x1 ;  /* 0x0000000cdade7211 */ /* 0x004fc800078408ff */
[----:B------:R-:W-:-:S05]  /*22d0*/  LEA.HI.X R223, R218, R13, R219, 0x1, P2 ;  /* 0x0000000ddadf7211 */ /* 0x000fca00010f0cdb */
[----:B------:R0:W2:Y:S01]  /*22e0*/  @P0 LDG.E.LTC128B.U16 R221, desc[UR36][R222.64] ;  /* 0x00000024dedd0981 */ /* 0x0000a2000c1e1520 */
[----:B------:R-:W-:Y:S01]  /*22f0*/  BSSY B1, `(.L_x_36) ;  /* 0x0000010000017945 */ /* 0x000fe20003800000 */
[----:B0-----:R-:W-:-:S04]  /*2300*/  IMAD.WIDE.U32 R222, R217, R8, R4 ;  /* 0x00000008d9de7225 */ /* 0x001fc800078e0004 */
[----:B------:R-:W-:Y:S02]  /*2310*/  IMAD.IADD R223, R224, 0x1, R223 ;  /* 0x00000001e0df7824 */ /* 0x000fe400078e02df */
[----:B------:R-:W-:-:S04]  /*2320*/  IMAD.WIDE.U32 R222, R18, R220, R222 ;  /* 0x000000dc12de7225 */ /* 0x000fc800078e00de */
[----:B--2---:R-:W-:-:S04]  /*2330*/  IMAD.U32 R218, R221, 0x10000, RZ ;  /* 0x00010000ddda7824 */ /* 0x004fc800078e00ff */
[----:B------:R-:W-:-:S04]  /*2340*/  FMUL R219, R218, R23 ;  /* 0x00000017dadb7220 */ /* 0x000fc80000400000 */
[----:B------:R-:W-:Y:S01]  /*2350*/  FFMA R219, R120, R216, R219 ;  /* 0x000000d878db7223 */ /* 0x000fe200000000db */
[----:B------:R-:W-:-:S04]  /*2360*/  IMAD.IADD R120, R225, 0x1, R223 ;  /* 0x00000001e1787824 */ /* 0x000fc800078e02df */
[----:B------:R-:W-:-:S05]  /*2370*/  F2FP.BF16.F32.PACK_AB R219, RZ, R219 ;  /* 0x000000dbffdb723e */ /* 0x000fca00000010ff */
[----:B------:R0:W-:Y:S01]  /*2380*/  @P0 STG.E.U16 desc[UR36][R10.64], R219 ;  /* 0x000000db0a000986 */ /* 0x0001e2000c101524 */
[----:B------:R-:W-:-:S04]  /*2390*/  LEA R218, P0, R222, R12, 0x1 ;  /* 0x0000000cdeda7211 */ /* 0x000fc800078008ff */
[----:B0-----:R-:W-:Y:S02]  /*23a0*/  LEA.HI.X R219, R222, R13, R120, 0x1, P0 ;  /* 0x0000000ddedb7211 */ /* 0x001fe400000f0c78 */
[----:B------:R-:W-:-:S04]  /*23b0*/  ISETP.GT.AND P0, PT, R0, 0x1, PT ;  /* 0x000000010000780c */ /* 0x000fc80003f04270 */
[----:B------:R-:W-:-:S13]  /*23c0*/  ISETP.GT.AND P2, PT, R3, RZ, P0 ;  /* 0x000000ff0300720c */ /* 0x000fda0000744270 */
[----:B------:R-:W-:Y:S05]  /*23d0*/  @!P2 BRA `(.L_x_37) ;  /* 0x000000000004a947 */ /* 0x000fea0003800000 */
[----:B------:R0:W5:Y:S02]  /*23e0*/  LDG.E.LTC128B.U16 R221, desc[UR36][R218.64+0x2] ;  /* 0x00000224dadd7981 */ /* 0x000164000c1e1520 */
.L_x_37:
[----:B------:R-:W-:Y:S05]  /*23f0*/  BSYNC B1 ;  /* 0x0000000000017941 */ /* 0x000fea0003800000 */
.L_x_36:
[----:B-----5:R-:W-:Y:S01]  /*2400*/  IMAD.U32 R20, R221, 0x10000, RZ ;  /* 0x00010000dd147824 */ /* 0x020fe200078e00ff */
[----:B------:R-:W-:Y:S01]  /*2410*/  ISETP.GT.AND P1, PT, R3, 0x8, P1 ;  /* 0x000000080300780c */ /* 0x000fe20000f24270 */
[----:B------:R-:W-:Y:S02]  /*2420*/  IMAD.SHL.U32 R120, R8, 0x8, RZ ;  /* 0x0000000808787824 */ /* 0x000fe400078e00ff */
[----:B------:R-:W-:-:S04]  /*2430*/  FMUL R20, R20, R23 ;  /* 0x0000001714147220 */ /* 0x000fc80000400000 */
[----:B------:R-:W-:Y:S01]  /*2440*/  FFMA R20, R121, R216, R20 ;  /* 0x000000d879147223 */ /* 0x000fe20000000014 */
[----:B------:R-:W-:Y:S01]  /*2450*/  SHF.L.U64.HI R121, R8, 0x3, R9 ;  /* 0x0000000308797819 */ /* 0x000fe20000010209 */
[----:B------:R-:W-:-:S03]  /*2460*/  @P2 IMAD.MOV.U32 R9, RZ, RZ, R11 ;  /* 0x000000ffff092224 */ /* 0x000fc600078e000b */
[----:B------:R-:W-:Y:S01]  /*2470*/  F2FP.BF16.F32.PACK_AB R20, RZ, R20 ;  /* 0x00000014ff14723e */ /* 0x000fe200000010ff */
[----:B------:R-:W-:Y:S01]  /*2480*/  IMAD.WIDE.U32 R120, R217, R8, R120 ;  /* 0x00000008d9787225 */ /* 0x000fe200078e0078 */
[----:B------:R-:W-:Y:S02]  /*2490*/  @P2 MOV R8, R10 ;  /* 0x0000000a00082202 */ /* 0x000fe40000000f00 */
[----:B------:R-:W-:Y:S01]  /*24a0*/  PRMT R217, R20, 0x7610, R217 ;  /* 0x0000761014d97816 */ /* 0x000fe200000000d9 */
[----:B------:R-:W-:-:S04]  /*24b0*/  IMAD.IADD R15, R224, 0x1, R121 ;  /* 0x00000001e00f7824 */ /* 0x000fc800078e0279 */
[----:B------:R1:W-:Y:S01]  /*24c0*/  @P2 STG.E.U16 desc[UR36][R8.64+0x2], R217 ;  /* 0x000002d908002986 */ /* 0x0003e2000c101524 */
[----:B------:R-:W-:-:S05]  /*24d0*/  IADD3 R14, P2, R14, R120, RZ ;  /* 0x000000780e0e7210 */ /* 0x000fca0007f5e0ff */
[----:B------:R-:W-:Y:S01]  /*24e0*/  IMAD.X R20, R15, 0x1, R21, P2 ;  /* 0x000000010f147824 */ /* 0x000fe200010e0615 */
[----:B-1----:R-:W-:-:S04]  /*24f0*/  LEA R8, P2, R14, R12, 0x1 ;  /* 0x0000000c0e087211 */ /* 0x002fc800078408ff */
[----:B------:R-:W-:-:S05]  /*2500*/  LEA.HI.X R9, R14, R13, R20, 0x1, P2 ;  /* 0x0000000d0e097211 */ /* 0x000fca00010f0c14 */
[----:B------:R-:W2:Y:S01]  /*2510*/  @P1 LDG.E.LTC128B.U16 R221, desc[UR36][R8.64] ;  /* 0x0000002408dd1981 */ /* 0x000ea2000c1e1520 */
[----:B------:R-:W-:Y:S01]  /*2520*/  IADD3 R120, P2, R4, R120, RZ ;  /* 0x0000007804787210 */ /* 0x000fe20007f5e0ff */
[----:B------:R-:W-:Y:S01]  /*2530*/  BSSY B1, `(.L_x_38) ;  /* 0x0000011000017945 */ /* 0x000fe20003800000 */
[----:B------:R-:W-:Y:S02]  /*2540*/  SHF.L.U64.HI R7, R6, 0x4, R7 ;  /* 0x0000000406077819 */ /* 0x000fe40000010207 */
[----:B------:R-:W-:Y:S01]  /*2550*/  ISETP.GT.AND P0, PT, R3, 0x8, P0 ;  /* 0x000000080300780c */ /* 0x000fe20000704270 */
[----:B------:R-:W-:Y:S02]  /*2560*/  IMAD.X R121, R5, 0x1, R15, P2 ;  /* 0x0000000105797824 */ /* 0x000fe400010e060f */
[----:B------:R-:W-:-:S04]  /*2570*/  IMAD.WIDE.U32 R120, R18, R220, R120 ;  /* 0x000000dc12787225 */ /* 0x000fc800078e0078 */
[----:B------:R-:W-:Y:S01]  /*2580*/  IMAD.IADD R225, R225, 0x1, R121 ;  /* 0x00000001e1e17824 */ /* 0x000fe200078e0279 */
[----:B------:R-:W-:-:S04]  /*2590*/  LEA R12, P2, R120, R12, 0x1 ;  /* 0x0000000c780c7211 */ /* 0x000fc800078408ff */
[----:B------:R-:W-:Y:S02]  /*25a0*/  LEA.HI.X R13, R120, R13, R225, 0x1, P2 ;  /* 0x0000000d780d7211 */ /* 0x000fe400010f0ce1 */
[----:B------:R-:W-:-:S04]  /*25b0*/  LEA R6, P2, R6, R10, 0x4 ;  /* 0x0000000a06067211 */ /* 0x000fc800078420ff */
[----:B------:R-:W-:Y:S01]  /*25c0*/  IADD3.X R7, R7, R11, RZ, P2, !PT ;  /* 0x0000000b07077210 */ /* 0x000fe200017fe4ff */
[----:B--2---:R-:W-:-:S04]  /*25d0*/  IMAD.U32 R4, R221, 0x10000, RZ ;  /* 0x00010000dd047824 */ /* 0x004fc800078e00ff */
[----:B------:R-:W-:-:S04]  /*25e0*/  FMUL R5, R4, R23 ;  /* 0x0000001704057220 */ /* 0x000fc80000400000 */
[----:B------:R-:W-:-:S05]  /*25f0*/  FFMA R5, R122, R216, R5 ;  /* 0x000000d87a057223 */ /* 0x000fca0000000005 */
[----:B------:R-:W-:-:S05]  /*2600*/  F2FP.BF16.F32.PACK_AB R5, RZ, R5 ;  /* 0x00000005ff05723e */ /* 0x000fca00000010ff */
[----:B------:R1:W-:Y:S01]  /*2610*/  @P1 STG.E.U16 desc[UR36][R6.64], R5 ;  /* 0x0000000506001986 */ /* 0x0003e2000c101524 */
[----:B------:R-:W-:Y:S05]  /*2620*/  @!P0 BRA `(.L_x_39) ;  /* 0x0000000000048947 */ /* 0x000fea0003800000 */
[----:B------:R2:W5:Y:S02]  /*2630*/  LDG.E.LTC128B.U16 R221, desc[UR36][R12.64+0x2] ;  /* 0x000002240cdd7981 */ /* 0x000564000c1e1520 */
.L_x_39:
[----:B------:R-:W-:Y:S05]  /*2640*/  BSYNC B1 ;  /* 0x0000000000017941 */ /* 0x000fea0003800000 */
.L_x_38:
[----:B-----5:R-:W-:Y:S01]  /*2650*/  IMAD.U32 R4, R221, 0x10000, RZ ;  /* 0x00010000dd047824 */ /* 0x020fe200078e00ff */
[----:B------:R-:W-:Y:S01]  /*2660*/  ISETP.GT.AND P1, PT, R0, 0x8, PT ;  /* 0x000000080000780c */ /* 0x000fe20003f24270 */
[----:B-1----:R-:W-:Y:S01]  /*2670*/  @P0 IMAD.MOV.U32 R5, RZ, RZ, R7 ;  /* 0x000000ffff050224 */ /* 0x002fe200078e0007 */
[----:B------:R-:W-:Y:S01]  /*2680*/  BSSY B1, `(.L_x_40) ;  /* 0x000000a000017945 */ /* 0x000fe20003800000 */
[----:B------:R-:W-:Y:S01]  /*2690*/  FMUL R4, R4, R23 ;  /* 0x0000001704047220 */ /* 0x000fe20000400000 */
[----:B------:R-:W-:-:S03]  /*26a0*/  ISETP.GT.AND P2, PT, R3, RZ, P1 ;  /* 0x000000ff0300720c */ /* 0x000fc60000f44270 */
[----:B------:R-:W-:-:S05]  /*26b0*/  FFMA R4, R123, R216, R4 ;  /* 0x000000d87b047223 */ /* 0x000fca0000000004 */
[----:B------:R-:W-:-:S04]  /*26c0*/  F2FP.BF16.F32.PACK_AB R4, RZ, R4 ;  /* 0x00000004ff04723e */ /* 0x000fc800000010ff */
[----:B------:R-:W-:Y:S01]  /*26d0*/  PRMT R8, R4, 0x7610, R8 ;  /* 0x0000761004087816 */ /* 0x000fe20000000008 */
[----:B------:R-:W-:-:S05]  /*26e0*/  @P0 IMAD.MOV.U32 R4, RZ, RZ, R6 ;  /* 0x000000ffff040224 */ /* 0x000fca00078e0006 */
[----:B------:R1:W-:Y:S01]  /*26f0*/  @P0 STG.E.U16 desc[UR36][R4.64+0x2], R8 ;  /* 0x0000020804000986 */ /* 0x0003e2000c101524 */
[----:B------:R-:W-:Y:S05]  /*2700*/  @!P2 BRA `(.L_x_41) ;  /* 0x000000000004a947 */ /* 0x000fea0003800000 */
[----:B------:R3:W5:Y:S02]  /*2710*/  LDG.E.LTC128B.U16 R221, desc[UR36][R218.64+0x10] ;  /* 0x00001024dadd7981 */ /* 0x000764000c1e1520 */
.L_x_41:
[----:B------:R-:W-:Y:S05]  /*2720*/  BSYNC B1 ;  /* 0x0000000000017941 */ /* 0x000fea0003800000 */
.L_x_40:
[----:B-1---5:R-:W-:Y:S01]  /*2730*/  IMAD.U32 R4, R221, 0x10000, RZ ;  /* 0x00010000dd047824 */ /* 0x022fe200078e00ff */
[----:B------:R-:W-:Y:S01]  /*2740*/  ISETP.GT.AND P0, PT, R0, 0x9, PT ;  /* 0x000000090000780c */ /* 0x000fe20003f04270 */
[----:B------:R-:W-:Y:S02]  /*2750*/  BSSY B1, `(.L_x_42) ;  /* 0x000000b000017945 */ /* 0x000fe40003800000 */
[----:B------:R-:W-:Y:S01]  /*2760*/  FMUL R5, R4, R23 ;  /* 0x0000001704057220 */ /* 0x000fe20000400000 */
[----:B------:R-:W-:Y:S01]  /*2770*/  @P2 IMAD.MOV.U32 R4, RZ, RZ, R10 ;  /* 0x000000ffff042224 */ /* 0x000fe200078e000a */
[----:B------:R-:W-:Y:S02]  /*2780*/  ISETP.GT.AND P3, PT, R3, RZ, P0 ;  /* 0x000000ff0300720c */ /* 0x000fe40000764270 */
[----:B------:R-:W-:-:S05]  /*2790*/  FFMA R5, R124, R216, R5 ;  /* 0x000000d87c057223 */ /* 0x000fca0000000005 */
[----:B------:R-:W-:-:S04]  /*27a0*/  F2FP.BF16.F32.PACK_AB R5, RZ, R5 ;  /* 0x00000005ff05723e */ /* 0x000fc800000010ff */
[----:B------:R-:W-:Y:S01]  /*27b0*/  PRMT R8, R5, 0x7610, R8 ;  /* 0x0000761005087816 */ /* 0x000fe20000000008 */
[----:B------:R-:W-:-:S05]  /*27c0*/  @P2 IMAD.MOV.U32 R5, RZ, RZ, R11 ;  /* 0x000000ffff052224 */ /* 0x000fca00078e000b */
[----:B------:R1:W-:Y:S01]  /*27d0*/  @P2 STG.E.U16 desc[UR36][R4.64+0x10], R8 ;  /* 0x0000100804002986 */ /* 0x0003e2000c101524 */
[----:B------:R-:W-:Y:S05]  /*27e0*/  @!P3 BRA `(.L_x_43) ;  /* 0x000000000004b947 */ /* 0x000fea0003800000 */
[----:B------:R4:W5:Y:S02]  /*27f0*/  LDG.E.LTC128B.U16 R221, desc[UR36][R218.64+0x12] ;  /* 0x00001224dadd7981 */ /* 0x000964000c1e1520 */
.L_x_43:
[----:B------:R-:W-:Y:S05]  /*2800*/  BSYNC B1 ;  /* 0x0000000000017941 */ /* 0x000fea0003800000 */
.L_x_42:
[----:B-1---5:R-:W-:Y:S01]  /*2810*/  SHF.L.U32 R4, R221, 0x10, RZ ;  /* 0x00000010dd047819 */ /* 0x022fe200000006ff */
[----:B------:R-:W-:Y:S01]  /*2820*/  @P3 IMAD.MOV.U32 R5, RZ, RZ, R11 ;  /* 0x000000ffff053224 */ /* 0x000fe200078e000b */
[----:B------:R-:W-:Y:S01]  /*2830*/  ISETP.GT.AND P1, PT, R3, 0x8, P1 ;  /* 0x000000080300780c */ /* 0x000fe20000f24270 */
[----:B------:R-:W-:Y:S02]  /*2840*/  BSSY B1, `(.L_x_44) ;  /* 0x0000009000017945 */ /* 0x000fe40003800000 */
[----:B------:R-:W-:-:S04]  /*2850*/  FMUL R4, R4, R23 ;  /* 0x0000001704047220 */ /* 0x000fc80000400000 */
[----:B------:R-:W-:-:S05]  /*2860*/  FFMA R4, R125, R216, R4 ;  /* 0x000000d87d047223 */ /* 0x000fca0000000004 */
[----:B------:R-:W-:-:S04]  /*2870*/  F2FP.BF16.F32.PACK_AB R4, RZ, R4 ;  /* 0x00000004ff04723e */ /* 0x000fc800000010ff */
[----:B------:R-:W-:Y:S01]  /*2880*/  PRMT R8, R4, 0x7610, R8 ;  /* 0x0000761004087816 */ /* 0x000fe20000000008 */
[----:B------:R-:W-:-:S05]  /*2890*/  @P3 IMAD.MOV.U32 R4, RZ, RZ, R10 ;  /* 0x000000ffff043224 */ /* 0x000fca00078e000a */
[----:B------:R1:W-:Y:S01]  /*28a0*/  @P3 STG.E.U16 desc[UR36][R4.64+0x12], R8 ;  /* 0x0000120804003986 */ /* 0x0003e2000c101524 */
[----:B------:R-:W-:Y:S05]  /*28b0*/  @!P1 BRA `(.L_x_45) ;  /* 0x0000000000049947 */ /* 0x000fea0003800000 */
[----:B------:R0:W5:Y:S02]  /*28c0*/  LDG.E.LTC128B.U16 R221, desc[UR36][R12.64+0x10] ;  /* 0x000010240cdd7981 */ /* 0x000164000c1e1520 */
.L_x_45:
[----:B------:R-:W-:Y:S05]  /*28d0*/  BSYNC B1 ;  /* 0x0000000000017941 */ /* 0x000fea0003800000 */
.L_x_44:
[----:B-1---5:R-:W-:Y:S01]  /*28e0*/  IMAD.U32 R4, R221, 0x10000, RZ ;  /* 0x00010000dd047824 */ /* 0x022fe200078e00ff */
[----:B------:R-:W-:Y:S01]  /*28f0*/  ISETP.GT.AND P0, PT, R3, 0x8, P0 ;  /* 0x000000080300780c */ /* 0x000fe20000704270 */
[----:B------:R-:W-:Y:S02]  /*2900*/  BSSY B1, `(.L_x_46) ;  /* 0x000000a000017945 */ /* 0x000fe40003800000 */
[----:B------:R-:W-:Y:S01]  /*2910*/  FMUL R5, R4, R23 ;  /* 0x0000001704057220 */ /* 0x000fe20000400000 */
[----:B------:R-:W-:-:S03]  /*2920*/  @P1 IMAD.MOV.U32 R4, RZ, RZ, R6 ;  /* 0x000000ffff041224 */ /* 0x000fc600078e0006 */
[----:B------:R-:W-:-:S05]  /*2930*/  FFMA R5, R126, R216, R5 ;  /* 0x000000d87e057223 */ /* 0x000fca0000000005 */
[----:B------:R-:W-:-:S04]  /*2940*/  F2FP.BF16.F32.PACK_AB R5, RZ, R5 ;  /* 0x00000005ff05723e */ /* 0x000fc800000010ff */
[----:B------:R-:W-:Y:S01]  /*2950*/  PRMT R8, R5, 0x7610, R8 ;  /* 0x0000761005087816 */ /* 0x000fe20000000008 */
[----:B------:R-:W-:-:S05]  /*2960*/  @P1 IMAD.MOV.U32 R5, RZ, RZ, R7 ;  /* 0x000000ffff051224 */ /* 0x000fca00078e0007 */
[----:B------:R1:W-:Y:S01]  /*2970*/  @P1 STG.E.U16 desc[UR36][R4.64+0x10], R8 ;  /* 0x0000100804001986 */ /* 0x0003e2000c101524 */
[----:B------:R-:W-:Y:S05]  /*2980*/  @!P0 BRA `(.L_x_47) ;  /* 0x0000000000048947 */ /* 0x000fea0003800000 */
[----:B------:R0:W5:Y:S02]  /*2990*/  LDG.E.LTC128B.U16 R221, desc[UR36][R12.64+0x12] ;  /* 0x000012240cdd7981 */ /* 0x000164000c1e1520 */
.L_x_47:
[----:B------:R-:W-:Y:S05]  /*29a0*/  BSYNC B1 ;  /* 0x0000000000017941 */ /* 0x000fea0003800000 */
.L_x_46:
[----:B-1---5:R-:W-:Y:S01]  /*29b0*/  IMAD.U32 R4, R221, 0x10000, RZ ;  /* 0x00010000dd047824 */ /* 0x022fe200078e00ff */
[----:B------:R-:W-:Y:S01]  /*29c0*/  ISETP.GT.AND P1, PT, R0, 0x10, PT ;  /* 0x000000100000780c */ /* 0x000fe20003f24270 */
[----:B------:R-:W-:Y:S01]  /*29d0*/  @P0 IMAD.MOV.U32 R5, RZ, RZ, R7 ;  /* 0x000000ffff050224 */ /* 0x000fe200078e0007 */
[----:B------:R-:W-:Y:S01]  /*29e0*/  BSSY B1, `(.L_x_48) ;  /* 0x000000a000017945 */ /* 0x000fe20003800000 */
[----:B------:R-:W-:Y:S01]  /*29f0*/  FMUL R4, R4, R23 ;  /* 0x0000001704047220 */ /* 0x000fe20000400000 */
[----:B------:R-:W-:-:S03]  /*2a00*/  ISETP.GT.AND P2, PT, R3, RZ, P1 ;  /* 0x000000ff0300720c */ /* 0x000fc60000f44270 */
[----:B------:R-:W-:-:S05]  /*2a10*/  FFMA R4, R127, R216, R4 ;  /* 0x000000d87f047223 */ /* 0x000fca0000000004 */
[----:B------:R-:W-:-:S04]  /*2a20*/  F2FP.BF16.F32.PACK_AB R4, RZ, R4 ;  /* 0x00000004ff04723e */ /* 0x000fc800000010ff */
[----:B------:R-:W-:Y:S02]  /*2a30*/  PRMT R8, R4, 0x7610, R8 ;  /* 0x0000761004087816 */ /* 0x000fe40000000008 */
[----:B------:R-:W-:-:S05]  /*2a40*/  @P0 MOV R4, R6 ;  /* 0x0000000600040202 */ /* 0x000fca0000000f00 */
[----:B------:R1:W-:Y:S01]  /*2a50*/  @P0 STG.E.U16 desc[UR36][R4.64+0x12], R8 ;  /* 0x0000120804000986 */ /* 0x0003e2000c101524 */
[----:B------:R-:W-:Y:S05]  /*2a60*/  @!P2 BRA `(.L_x_49) ;  /* 0x000000000004a947 */ /* 0x000fea0003800000 */
[----:B------:R0:W5:Y:S02]  /*2a70*/  LDG.E.LTC128B.U16 R221, desc[UR36][R218.64+0x20] ;  /* 0x00002024dadd7981 */ /* 0x000164000c1e1520 */
.L_x_49:
[----:B------:R-:W-:Y:S05]  /*2a80*/  BSYNC B1 ;  /* 0x0000000000017941 */ /* 0x000fea0003800000 */
.L_x_48:
        /* <DEDUP_REMOVED lines=13> */
.L_x_51:
[----:B------:R-:W-:Y:S05]  /*2b60*/  BSYNC B1 ;  /* 0x0000000000017941 */ /* 0x000fea0003800000 */
.L_x_50:
[----:B-1---5:R-:W-:Y:S01]  /*2b70*/  IMAD.U32 R4, R221, 0x10000, RZ ;  /* 0x00010000dd047824 */ /* 0x022fe200078e00ff */
[----:B------:R-:W-:Y:S01]  /*2b80*/  @P3 MOV R5, R11 ;  /* 0x0000000b00053202 */ /* 0x000fe20000000f00 */
[----:B------:R-:W-:Y:S01]  /*2b90*/  BSSY B1, `(.L_x_52) ;  /* 0x000000a000017945 */ /* 0x000fe20003800000 */
[----:B------:R-:W-:Y:S01]  /*2ba0*/  ISETP.GT.AND P1, PT, R3, 0x8, P1 ;  /* 0x000000080300780c */ /* 0x000fe20000f24270 */
        /* <DEDUP_REMOVED lines=8> */
.L_x_53:
[----:B------:R-:W-:Y:S05]  /*2c30*/  BSYNC B1 ;  /* 0x0000000000017941 */ /* 0x000fea0003800000 */
.L_x_52:
        /* <DEDUP_REMOVED lines=12> */
.L_x_55:
[----:B------:R-:W-:Y:S05]  /*2d00*/  BSYNC B1 ;  /* 0x0000000000017941 */ /* 0x000fea0003800000 */
.L_x_54:
        /* <DEDUP_REMOVED lines=13> */
.L_x_57:
[----:B------:R-:W-:Y:S05]  /*2de0*/  BSYNC B1 ;  /* 0x0000000000017941 */ /* 0x000fea0003800000 */
.L_x_56:
[----:B-1---5:R-:W-:Y:S01]  /*2df0*/  SHF.L.U32 R4, R221, 0x10, RZ ;  /* 0x00000010dd047819 */ /* 0x022fe200000006ff */
[----:B------:R-:W-:Y:S01]  /*2e00*/  BSSY B1, `(.L_x_58) ;  /* 0x000000c000017945 */ /* 0x000fe20003800000 */
[----:B------:R-:W-:-:S03]  /*2e10*/  ISETP.GT.AND P0, PT, R0, 0x19, PT ;  /* 0x000000190000780c */ /* 0x000fc60003f04270 */
        /* <DEDUP_REMOVED lines=10> */
.L_x_59:
[----:B------:R-:W-:Y:S05]  /*2ec0*/  BSYNC B1 ;  /* 0x0000000000017941 */ /* 0x000fea0003800000 */
.L_x_58:
[----:B-1---5:R-:W-:Y:S01]  /*2ed0*/  IMAD.U32 R4, R221, 0x10000, RZ ;  /* 0x00010000dd047824 */ /* 0x022fe200078e00ff */
[----:B------:R-:W-:Y:S01]  /*2ee0*/  ISETP.GT.AND P1, PT, R3, 0x8, P1 ;  /* 0x000000080300780c */ /* 0x000fe20000f24270 */
[----:B------:R-:W-:Y:S01]  /*2ef0*/  @P3 IMAD.MOV.U32 R5, RZ, RZ, R11 ;  /* 0x000000ffff053224 */ /* 0x000fe200078e000b */
[----:B------:R-:W-:Y:S01]  /*2f00*/  BSSY B1, `(.L_x_60) ;  /* 0x0000009000017945 */ /* 0x000fe20003800000 */
        /* <DEDUP_REMOVED lines=8> */
.L_x_61:
[----:B------:R-:W-:Y:S05]  /*2f90*/  BSYNC B1 ;  /* 0x0000000000017941 */ /* 0x000fea0003800000 */
.L_x_60:
[----:B-1---5:R-:W-:Y:S01]  /*2fa0*/  IMAD.U32 R4, R221, 0x10000, RZ ;  /* 0x00010000dd047824 */ /* 0x022fe200078e00ff */
[----:B------:R-:W-:Y:S01]  /*2fb0*/  ISETP.GT.AND P0, PT, R3, 0x8, P0 ;  /* 0x000000080300780c */ /* 0x000fe20000704270 */
[----:B------:R-:W-:Y:S02]  /*2fc0*/  BSSY B1, `(.L_x_62) ;  /* 0x000000a000017945 */ /* 0x000fe40003800000 */
[----:B------:R-:W-:Y:S01]  /*2fd0*/  FMUL R5, R4, R23 ;  /* 0x0000001704057220 */ /* 0x000fe20000400000 */
[----:B------:R-:W-:-:S03]  /*2fe0*/  @P1 MOV R4, R6 ;  /* 0x0000000600041202 */ /* 0x000fc60000000f00 */
[----:B------:R-:W-:-:S05]  /*2ff0*/  FFMA R5, R134, R216, R5 ;  /* 0x000000d886057223 */ /* 0x000fca0000000005 */
[----:B------:R-:W-:-:S04]  /*3000*/  F2FP.BF16.F32.PACK_AB R5, RZ, R5 ;  /* 0x00000005ff05723e */ /* 0x000fc800000010ff */
[----:B------:R-:W-:Y:S01]  /*3010*/  PRMT R8, R5, 0x7610, R8 ;  /* 0x0000761005087816 */ /* 0x000fe20000000008 */
[----:B------:R-:W-:-:S05]  /*3020*/  @P1 IMAD.MOV.U32 R5, RZ, RZ, R7 ;  /* 0x000000ffff051224 */ /* 0x000fca00078e0007 */
[----:B------:R1:W-:Y:S01]  /*3030*/  @P1 STG.E.U16 desc[UR36][R4.64+0x30], R8 ;  /* 0x0000300804001986 */ /* 0x0003e2000c101524 */
[----:B------:R-:W-:Y:S05]  /*3040*/  @!P0 BRA `(.L_x_63) ;  /* 0x0000000000048947 */ /* 0x000fea0003800000 */
[----:B------:R0:W5:Y:S02]  /*3050*/  LDG.E.LTC128B.U16 R221, desc[UR36][R12.64+0x32] ;  /* 0x000032240cdd7981 */ /* 0x000164000c1e1520 */
.L_x_63:
[----:B------:R-:W-:Y:S05]  /*3060*/  BSYNC B1 ;  /* 0x0000000000017941 */ /* 0x000fea0003800000 */
.L_x_62:
        /* <DEDUP_REMOVED lines=13> */
.L_x_65:
[----:B------:R-:W-:Y:S05]  /*3140*/  BSYNC B1 ;  /* 0x0000000000017941 */ /* 0x000fea0003800000 */
.L_x_64:
        /* <DEDUP_REMOVED lines=8> */
[----:B------:R-:W-:Y:S02]  /*31d0*/  PRMT R8, R5, 0x7610, R8 ;  /* 0x0000761005087816 */ /* 0x000fe40000000008 */
[----:B------:R-:W-:-:S05]  /*31e0*/  @P2 MOV R5, R11 ;  /* 0x0000000b00052202 */ /* 0x000fca0000000f00 */
[----:B------:R1:W-:Y:S01]  /*31f0*/  @P2 STG.E.U16 desc[UR36][R4.64+0x40], R8 ;  /* 0x0000400804002986 */ /* 0x0003e2000c101524 */
[----:B------:R-:W-:Y:S05]  /*3200*/  @!P3 BRA `(.L_x_67) ;  /* 0x000000000004b947 */ /* 0x000fea0003800000 */
[----:B------:R0:W5:Y:S02]  /*3210*/  LDG.E.LTC128B.U16 R221, desc[UR36][R218.64+0x42] ;  /* 0x00004224dadd7981 */ /* 0x000164000c1e1520 */
.L_x_67:
[----:B------:R-:W-:Y:S05]  /*3220*/  BSYNC B1 ;  /* 0x0000000000017941 */ /* 0x000fea0003800000 */
.L_x_66:
        /* <DEDUP_REMOVED lines=12> */
.L_x_69:
[----:B------:R-:W-:Y:S05]  /*32f0*/  BSYNC B1 ;  /* 0x0000000000017941 */ /* 0x000fea0003800000 */
.L_x_68:
        /* <DEDUP_REMOVED lines=12> */
.L_x_71:
[----:B------:R-:W-:Y:S05]  /*33c0*/  BSYNC B1 ;  /* 0x0000000000017941 */ /* 0x000fea0003800000 */
.L_x_70:
[----:B-1---5:R-:W-:Y:S01]  /*33d0*/  SHF.L.U32 R4, R221, 0x10, RZ ;  /* 0x00000010dd047819 */ /* 0x022fe200000006ff */
[----:B------:R-:W-:Y:S01]  /*33e0*/  @P0 IMAD.MOV.U32 R5, RZ, RZ, R7 ;  /* 0x000000ffff050224 */ /* 0x000fe200078e0007 */
[----:B------:R-:W-:Y:S01]  /*33f0*/  ISETP.GT.AND P1, PT, R0, 0x28, PT ;  /* 0x000000280000780c */ /* 0x000fe20003f24270 */
[----:B------:R-:W-:Y:S02]  /*3400*/  BSSY B1, `(.L_x_72) ;  /* 0x000000a000017945 */ /* 0x000fe40003800000 */
        /* <DEDUP_REMOVED lines=9> */
.L_x_73:
[----:B------:R-:W-:Y:S05]  /*34a0*/  BSYNC B1 ;  /* 0x0000000000017941 */ /* 0x000fea0003800000 */
.L_x_72:
        /* <DEDUP_REMOVED lines=13> */
.L_x_75:
[----:B------:R-:W-:Y:S05]  /*3580*/  BSYNC B1 ;  /* 0x0000000000017941 */ /* 0x000fea0003800000 */
.L_x_74:
[----:B-1---5:R-:W-:Y:S01]  /*3590*/  IMAD.U32 R4, R221, 0x10000, RZ ;  /* 0x00010000dd047824 */ /* 0x022fe200078e00ff */
[----:B------:R-:W-:Y:S01]  /*35a0*/  ISETP.GT.AND P1, PT, R3, 0x8, P1 ;  /* 0x000000080300780c */ /* 0x000fe20000f24270 */
[----:B------:R-:W-:Y:S01]  /*35b0*/  @P3 IMAD.MOV.U32 R5, RZ, RZ, R11 ;  /* 0x000000ffff053224 */ /* 0x000fe200078e000b */
[----:B------:R-:W-:Y:S01]  /*35c0*/  BSSY B1, `(.L_x_76) ;  /* 0x0000009000017945 */ /* 0x000fe20003800000 */
[----:B------:R-:W-:-:S04]  /*35d0*/  FMUL R4, R4, R23 ;  /* 0x0000001704047220 */ /* 0x000fc80000400000 */
[----:B------:R-:W-:-:S05]  /*35e0*/  FFMA R4, R141, R216, R4 ;  /* 0x000000d88d047223 */ /* 0x000fca0000000004 */
[----:B------:R-:W-:-:S04]  /*35f0*/  F2FP.BF16.F32.PACK_AB R4, RZ, R4 ;  /* 0x00000004ff04723e */ /* 0x000fc800000010ff */
[----:B------:R-:W-:Y:S02]  /*3600*/  PRMT R8, R4, 0x7610, R8 ;  /* 0x0000761004087816 */ /* 0x000fe40000000008 */
[----:B------:R-:W-:-:S05]  /*3610*/  @P3 MOV R4, R10 ;  /* 0x0000000a00043202 */ /* 0x000fca0000000f00 */
[----:B------:R1:W-:Y:S01]  /*3620*/  @P3 STG.E.U16 desc[UR36][R4.64+0x52], R8 ;  /* 0x0000520804003986 */ /* 0x0003e2000c101524 */
[----:B------:R-:W-:Y:S05]  /*3630*/  @!P1 BRA `(.L_x_77) ;  /* 0x0000000000049947 */ /* 0x000fea0003800000 */
[----:B------:R0:W5:Y:S02]  /*3640*/  LDG.E.LTC128B.U16 R221, desc[UR36][R12.64+0x50] ;  /* 0x000050240cdd7981 */ /* 0x000164000c1e1520 */
.L_x_77:
[----:B------:R-:W-:Y:S05]  /*3650*/  BSYNC B1 ;  /* 0x0000000000017941 */ /* 0x000fea0003800000 */
.L_x_76:
        /* <DEDUP_REMOVED lines=12> */
.L_x_79:
[----:B------:R-:W-:Y:S05]  /*3720*/  BSYNC B1 ;  /* 0x0000000000017941 */ /* 0x000fea0003800000 */
.L_x_78:
[----:B-1---5:R-:W-:Y:S01]  /*3730*/  IMAD.U32 R4, R221, 0x10000, RZ ;  /* 0x00010000dd047824 */ /* 0x022fe200078e00ff */
[----:B------:R-:W-:Y:S01]  /*3740*/  @P0 MOV R5, R7 ;  /* 0x0000000700050202 */ /* 0x000fe20000000f00 */
[----:B------:R-:W-:Y:S01]  /*3750*/  BSSY B1, `(.L_x_80) ;  /* 0x000000b000017945 */ /* 0x000fe20003800000 */
[----:B------:R-:W-:Y:S01]  /*3760*/  ISETP.GT.AND P1, PT, R0, 0x30, PT ;  /* 0x000000300000780c */ /* 0x000fe20003f24270 */
[----:B------:R-:W-:-:S03]  /*3770*/  FMUL R4, R4, R23 ;  /* 0x0000001704047220 */ /* 0x000fc60000400000 */
[----:B------:R-:W-:Y:S01]  /*3780*/  ISETP.GT.AND P2, PT, R3, RZ, P1 ;  /* 0x000000ff0300720c */ /* 0x000fe20000f44270 */
[----:B------:R-:W-:-:S05]  /*3790*/  FFMA R4, R143, R216, R4 ;  /* 0x000000d88f047223 */ /* 0x000fca0000000004 */
[----:B------:R-:W-:-:S04]  /*37a0*/  F2FP.BF16.F32.PACK_AB R4, RZ, R4 ;  /* 0x00000004ff04723e */ /* 0x000fc800000010ff */
[----:B------:R-:W-:Y:S01]  /*37b0*/  PRMT R8, R4, 0x7610, R8 ;  /* 0x0000761004087816 */ /* 0x000fe20000000008 */
[----:B------:R-:W-:-:S05]  /*37c0*/  @P0 IMAD.MOV.U32 R4, RZ, RZ, R6 ;  /* 0x000000ffff040224 */ /* 0x000fca00078e0006 */
[----:B------:R1:W-:Y:S01]  /*37d0*/  @P0 STG.E.U16 desc[UR36][R4.64+0x52], R8 ;  /* 0x0000520804000986 */ /* 0x0003e2000c101524 */
[----:B------:R-:W-:Y:S05]  /*37e0*/  @!P2 BRA `(.L_x_81) ;  /* 0x000000000004a947 */ /* 0x000fea0003800000 */
[----:B------:R0:W5:Y:S02]  /*37f0*/  LDG.E.LTC128B.U16 R221, desc[UR36][R218.64+0x60] ;  /* 0x00006024dadd7981 */ /* 0x000164000c1e1520 */
.L_x_81:
[----:B------:R-:W-:Y:S05]  /*3800*/  BSYNC B1 ;  /* 0x0000000000017941 */ /* 0x000fea0003800000 */
.L_x_80:
        /* <DEDUP_REMOVED lines=13> */
.L_x_83:
[----:B------:R-:W-:Y:S05]  /*38e0*/  BSYNC B1 ;  /* 0x0000000000017941 */ /* 0x000fea0003800000 */
.L_x_82:
        /* <DEDUP_REMOVED lines=12> */
.L_x_85:
[----:B------:R-:W-:Y:S05]  /*39b0*/  BSYNC B1 ;  /* 0x0000000000017941 */ /* 0x000fea0003800000 */
.L_x_84:
[----:B-1---5:R-:W-:Y:S01]  /*39c0*/  SHF.L.U32 R4, R221, 0x10, RZ ;  /* 0x00000010dd047819 */ /* 0x022fe200000006ff */
[----:B------:R-:W-:Y:S01]  /*39d0*/  BSSY B1, `(.L_x_86) ;  /* 0x000000b000017945 */ /* 0x000fe20003800000 */
[----:B------:R-:W-:-:S03]  /*39e0*/  ISETP.GT.AND P0, PT, R3, 0x8, P0 ;  /* 0x000000080300780c */ /* 0x000fc60000704270 */
        /* <DEDUP_REMOVED lines=9> */
.L_x_87:
[----:B------:R-:W-:Y:S05]  /*3a80*/  BSYNC B1 ;  /* 0x0000000000017941 */ /* 0x000fea0003800000 */
.L_x_86:
        /* <DEDUP_REMOVED lines=13> */
.L_x_89:
[----:B------:R-:W-:Y:S05]  /*3b60*/  BSYNC B1 ;  /* 0x0000000000017941 */ /* 0x000fea0003800000 */
.L_x_88:
[----:B-1---5:R-:W-:Y:S01]  /*3b70*/  IMAD.U32 R4, R221, 0x10000, RZ ;  /* 0x00010000dd047824 */ /* 0x022fe200078e00ff */
[----:B------:R-:W-:Y:S01]  /*3b80*/  ISETP.GT.AND P0, PT, R0, 0x39, PT ;  /* 0x000000390000780c */ /* 0x000fe20003f04270 */
[----:B------:R-:W-:Y:S02]  /*3b90*/  BSSY B1, `(.L_x_90) ;  /* 0x000000b000017945 */ /* 0x000fe40003800000 */
[----:B------:R-:W-:Y:S01]  /*3ba0*/  FMUL R5, R4, R23 ;  /* 0x0000001704057220 */ /* 0x000fe20000400000 */
[----:B------:R-:W-:Y:S02]  /*3bb0*/  @P2 MOV R4, R10 ;  /* 0x0000000a00042202 */ /* 0x000fe40000000f00 */
        /* <DEDUP_REMOVED lines=8> */
.L_x_91:
[----:B------:R-:W-:Y:S05]  /*3c40*/  BSYNC B1 ;  /* 0x0000000000017941 */ /* 0x000fea0003800000 */
.L_x_90:
        /* <DEDUP_REMOVED lines=12> */
.L_x_93:
[----:B------:R-:W-:Y:S05]  /*3d10*/  BSYNC B1 ;  /* 0x0000000000017941 */ /* 0x000fea0003800000 */
.L_x_92:
[----:B-1---5:R-:W-:Y:S01]  /*3d20*/  IMAD.U32 R4, R221, 0x10000, RZ ;  /* 0x00010000dd047824 */ /* 0x022fe200078e00ff */
[----:B------:R-:W-:Y:S01]  /*3d30*/  ISETP.GT.AND P0, PT, R3, 0x8, P0 ;  /* 0x000000080300780c */ /* 0x000fe20000704270 */
[----:B------:R-:W-:Y:S02]  /*3d40*/  BSSY B1, `(.L_x_94) ;  /* 0x000000a000017945 */ /* 0x000fe40003800000 */
[----:B------:R-:W-:Y:S01]  /*3d50*/  FMUL R5, R4, R23 ;  /* 0x0000001704057220 */ /* 0x000fe20000400000 */
[----:B------:R-:W-:-:S03]  /*3d60*/  @P1 IMAD.MOV.U32 R4, RZ, RZ, R6 ;  /* 0x000000ffff041224 */ /* 0x000fc600078e0006 */
[----:B------:R-:W-:-:S05]  /*3d70*/  FFMA R5, R150, R216, R5 ;  /* 0x000000d896057223 */ /* 0x000fca0000000005 */
[----:B------:R-:W-:-:S04]  /*3d80*/  F2FP.BF16.F32.PACK_AB R5, RZ, R5 ;  /* 0x00000005ff05723e */ /* 0x000fc800000010ff */
[----:B------:R-:W-:Y:S02]  /*3d90*/  PRMT R8, R5, 0x7610, R8 ;  /* 0x0000761005087816 */ /* 0x000fe40000000008 */
[----:B------:R-:W-:-:S05]  /*3da0*/  @P1 MOV R5, R7 ;  /* 0x0000000700051202 */ /* 0x000fca0000000f00 */
[----:B------:R1:W-:Y:S01]  /*3db0*/  @P1 STG.E.U16 desc[UR36][R4.64+0x70], R8 ;  /* 0x0000700804001986 */ /* 0x0003e2000c101524 */
[----:B------:R-:W-:Y:S05]  /*3dc0*/  @!P0 BRA `(.L_x_95) ;  /* 0x0000000000048947 */ /* 0x000fea0003800000 */
[----:B------:R0:W5:Y:S02]  /*3dd0*/  LDG.E.LTC128B.U16 R221, desc[UR36][R12.64+0x72] ;  /* 0x000072240cdd7981 */ /* 0x000164000c1e1520 */
.L_x_95:
[----:B------:R-:W-:Y:S05]  /*3de0*/  BSYNC B1 ;  /* 0x0000000000017941 */ /* 0x000fea0003800000 */
.L_x_94:
        /* <DEDUP_REMOVED lines=13> */
.L_x_97:
[----:B------:R-:W-:Y:S05]  /*3ec0*/  BSYNC B1 ;  /* 0x0000000000017941 */ /* 0x000fea0003800000 */
.L_x_96:
        /* <DEDUP_REMOVED lines=13> */
.L_x_99:
[----:B------:R-:W-:Y:S05]  /*3fa0*/  BSYNC B1 ;  /* 0x0000000000017941 */ /* 0x000fea0003800000 */
.L_x_98:
        /* <DEDUP_REMOVED lines=12> */
.L_x_101:
[----:B------:R-:W-:Y:S05]  /*4070*/  BSYNC B1 ;  /* 0x0000000000017941 */ /* 0x000fea0003800000 */
.L_x_100:
        /* <DEDUP_REMOVED lines=12> */
.L_x_103:
[----:B------:R-:W-:Y:S05]  /*4140*/  BSYNC B1 ;  /* 0x0000000000017941 */ /* 0x000fea0003800000 */
.L_x_102:
        /* <DEDUP_REMOVED lines=13> */
.L_x_105:
[----:B------:R-:W-:Y:S05]  /*4220*/  BSYNC B1 ;  /* 0x0000000000017941 */ /* 0x000fea0003800000 */
.L_x_104:
        /* <DEDUP_REMOVED lines=13> */
.L_x_107:
[----:B------:R-:W-:Y:S05]  /*4300*/  BSYNC B1 ;  /* 0x0000000000017941 */ /* 0x000fea0003800000 */
.L_x_106:
        /* <DEDUP_REMOVED lines=12> */
.L_x_109:
[----:B------:R-:W-:Y:S05]  /*43d0*/  BSYNC B1 ;  /* 0x0000000000017941 */ /* 0x000fea0003800000 */
.L_x_108:
        /* <DEDUP_REMOVED lines=12> */
.L_x_111:
[----:B------:R-:W-:Y:S05]  /*44a0*/  BSYNC B1 ;  /* 0x0000000000017941 */ /* 0x000fea0003800000 */
.L_x_110:
        /* <DEDUP_REMOVED lines=13> */
.L_x_113:
[----:B------:R-:W-:Y:S05]  /*4580*/  BSYNC B1 ;  /* 0x0000000000017941 */ /* 0x000fea0003800000 */
.L_x_112:
        /* <DEDUP_REMOVED lines=13> */
.L_x_115:
[----:B------:R-:W-:Y:S05]  /*4660*/  BSYNC B1 ;  /* 0x0000000000017941 */ /* 0x000fea0003800000 */
.L_x_114:
        /* <DEDUP_REMOVED lines=12> */
.L_x_117:
[----:B------:R-:W-:Y:S05]  /*4730*/  BSYNC B1 ;  /* 0x0000000000017941 */ /* 0x000fea0003800000 */
.L_x_116:
        /* <DEDUP_REMOVED lines=12> */
.L_x_119:
[----:B------:R-:W-:Y:S05]  /*4800*/  BSYNC B1 ;  /* 0x0000000000017941 */ /* 0x000fea0003800000 */
.L_x_118:
        /* <DEDUP_REMOVED lines=13> */
.L_x_121:
[----:B------:R-:W-:Y:S05]  /*48e0*/  BSYNC B1 ;  /* 0x0000000000017941 */ /* 0x000fea0003800000 */
.L_x_120:
        /* <DEDUP_REMOVED lines=13> */
.L_x_123:
[----:B------:R-:W-:Y:S05]  /*49c0*/  BSYNC B1 ;  /* 0x0000000000017941 */ /* 0x000fea0003800000 */
.L_x_122:
        /* <DEDUP_REMOVED lines=12> */
.L_x_125:
[----:B------:R-:W-:Y:S05]  /*4a90*/  BSYNC B1 ;  /* 0x0000000000017941 */ /* 0x000fea0003800000 */
.L_x_124:
        /* <DEDUP_REMOVED lines=12> */
.L_x_127:
[----:B------:R-:W-:Y:S05]  /*4b60*/  BSYNC B1 ;  /* 0x0000000000017941 */ /* 0x000fea0003800000 */
.L_x_126:
        /* <DEDUP_REMOVED lines=13> */
.L_x_129:
[----:B------:R-:W-:Y:S05]  /*4c40*/  BSYNC B1 ;  /* 0x0000000000017941 */ /* 0x000fea0003800000 */
.L_x_128:
        /* <DEDUP_REMOVED lines=13> */
.L_x_131:
[----:B------:R-:W-:Y:S05]  /*4d20*/  BSYNC B1 ;  /* 0x0000000000017941 */ /* 0x000fea0003800000 */
.L_x_130:
        /* <DEDUP_REMOVED lines=12> */
.L_x_133:
[----:B------:R-:W-:Y:S05]  /*4df0*/  BSYNC B1 ;  /* 0x0000000000017941 */ /* 0x000fea0003800000 */
.L_x_132:
        /* <DEDUP_REMOVED lines=12> */
.L_x_135:
[----:B------:R-:W-:Y:S05]  /*4ec0*/  BSYNC B1 ;  /* 0x0000000000017941 */ /* 0x000fea0003800000 */
.L_x_134:
        /* <DEDUP_REMOVED lines=13> */
.L_x_137:
[----:B------:R-:W-:Y:S05]  /*4fa0*/  BSYNC B1 ;  /* 0x0000000000017941 */ /* 0x000fea0003800000 */
.L_x_136:
        /* <DEDUP_REMOVED lines=13> */
.L_x_139:
[----:B------:R-:W-:Y:S05]  /*5080*/  BSYNC B1 ;  /* 0x0000000000017941 */ /* 0x000fea0003800000 */
.L_x_138:
        /* <DEDUP_REMOVED lines=12> */
.L_x_141:
[----:B------:R-:W-:Y:S05]  /*5150*/  BSYNC B1 ;  /* 0x0000000000017941 */ /* 0x000fea0003800000 */
.L_x_140:
        /* <DEDUP_REMOVED lines=12> */
.L_x_143:
[----:B------:R-:W-:Y:S05]  /*5220*/  BSYNC B1 ;  /* 0x0000000000017941 */ /* 0x000fea0003800000 */
.L_x_142:
        /* <DEDUP_REMOVED lines=13> */
.L_x_145:
[----:B------:R-:W-:Y:S05]  /*5300*/  BSYNC B1 ;  /* 0x0000000000017941 */ /* 0x000fea0003800000 */
.L_x_144:
        /* <DEDUP_REMOVED lines=13> */
.L_x_147:
[----:B------:R-:W-:Y:S05]  /*53e0*/  BSYNC B1 ;  /* 0x0000000000017941 */ /* 0x000fea0003800000 */
.L_x_146:
        /* <DEDUP_REMOVED lines=12> */
.L_x_149:
[----:B------:R-:W-:Y:S05]  /*54b0*/  BSYNC B1 ;  /* 0x0000000000017941 */ /* 0x000fea0003800000 */
.L_x_148:
        /* <DEDUP_REMOVED lines=12> */
.L_x_151:
[----:B------:R-:W-:Y:S05]  /*5580*/  BSYNC B1 ;  /* 0x0000000000017941 */ /* 0x000fea0003800000 */
.L_x_150:
        /* <DEDUP_REMOVED lines=13> */
.L_x_153:
[----:B------:R-:W-:Y:S05]  /*5660*/  BSYNC B1 ;  /* 0x0000000000017941 */ /* 0x000fea0003800000 */
.L_x_152:
        /* <DEDUP_REMOVED lines=13> */
.L_x_155:
[----:B------:R-:W-:Y:S05]  /*5740*/  BSYNC B1 ;  /* 0x0000000000017941 */ /* 0x000fea0003800000 */
.L_x_154:
        /* <DEDUP_REMOVED lines=12> */
.L_x_157:
[----:B------:R-:W-:Y:S05]  /*5810*/  BSYNC B1 ;  /* 0x0000000000017941 */ /* 0x000fea0003800000 */
.L_x_156:
        /* <DEDUP_REMOVED lines=12> */
.L_x_159:
[----:B------:R-:W-:Y:S05]  /*58e0*/  BSYNC B1 ;  /* 0x0000000000017941 */ /* 0x000fea0003800000 */
.L_x_158:
        /* <DEDUP_REMOVED lines=13> */
.L_x_161:
[----:B------:R-:W-:Y:S05]  /*59c0*/  BSYNC B1 ;  /* 0x0000000000017941 */ /* 0x000fea0003800000 */
.L_x_160:
        /* <DEDUP_REMOVED lines=13> */
.L_x_163:
[----:B------:R-:W-:Y:S05]  /*5aa0*/  BSYNC B1 ;  /* 0x0000000000017941 */ /* 0x000fea0003800000 */
.L_x_162:
        /* <DEDUP_REMOVED lines=12> */
.L_x_165:
[----:B------:R-:W-:Y:S05]  /*5b70*/  BSYNC B1 ;  /* 0x0000000000017941 */ /* 0x000fea0003800000 */
.L_x_164:
        /* <DEDUP_REMOVED lines=12> */
.L_x_167:
[----:B------:R-:W-:Y:S05]  /*5c40*/  BSYNC B1 ;  /* 0x0000000000017941 */ /* 0x000fea0003800000 */
.L_x_166:
        /* <DEDUP_REMOVED lines=13> */
.L_x_169:
[----:B------:R-:W-:Y:S05]  /*5d20*/  BSYNC B1 ;  /* 0x0000000000017941 */ /* 0x000fea0003800000 */
.L_x_168:
        /* <DEDUP_REMOVED lines=13> */
.L_x_171:
[----:B------:R-:W-:Y:S05]  /*5e00*/  BSYNC B1 ;  /* 0x0000000000017941 */ /* 0x000fea0003800000 */
.L_x_170:
        /* <DEDUP_REMOVED lines=12> */
.L_x_173:
[----:B------:R-:W-:Y:S05]  /*5ed0*/  BSYNC B1 ;  /* 0x0000000000017941 */ /* 0x000fea0003800000 */
.L_x_172:
        /* <DEDUP_REMOVED lines=12> */
.L_x_175:
[----:B------:R-:W-:Y:S05]  /*5fa0*/  BSYNC B1 ;  /* 0x0000000000017941 */ /* 0x000fea0003800000 */
.L_x_174:
        /* <DEDUP_REMOVED lines=13> */
.L_x_177:
[----:B------:R-:W-:Y:S05]  /*6080*/  BSYNC B1 ;  /* 0x0000000000017941 */ /* 0x000fea0003800000 */
.L_x_176:
        /* <DEDUP_REMOVED lines=13> */
.L_x_179:
[----:B------:R-:W-:Y:S05]  /*6160*/  BSYNC B1 ;  /* 0x0000000000017941 */ /* 0x000fea0003800000 */
.L_x_178:
        /* <DEDUP_REMOVED lines=12> */
.L_x_181:
[----:B------:R-:W-:Y:S05]  /*6230*/  BSYNC B1 ;  /* 0x0000000000017941 */ /* 0x000fea0003800000 */
.L_x_180:
        /* <DEDUP_REMOVED lines=12> */
.L_x_183:
[----:B------:R-:W-:Y:S05]  /*6300*/  BSYNC B1 ;  /* 0x0000000000017941 */ /* 0x000fea0003800000 */
.L_x_182:
        /* <DEDUP_REMOVED lines=13> */
.L_x_185:
[----:B------:R-:W-:Y:S05]  /*63e0*/  BSYNC B1 ;  /* 0x0000000000017941 */ /* 0x000fea0003800000 */
.L_x_184:
        /* <DEDUP_REMOVED lines=13> */
.L_x_187:
[----:B------:R-:W-:Y:S05]  /*64c0*/  BSYNC B1 ;  /* 0x0000000000017941 */ /* 0x000fea0003800000 */
.L_x_186:
        /* <DEDUP_REMOVED lines=12> */
.L_x_189:
[----:B------:R-:W-:Y:S05]  /*6590*/  BSYNC B1 ;  /* 0x0000000000017941 */ /* 0x000fea0003800000 */
.L_x_188:
        /* <DEDUP_REMOVED lines=12> */
.L_x_191:
[----:B------:R-:W-:Y:S05]  /*6660*/  BSYNC B1 ;  /* 0x0000000000017941 */ /* 0x000fea0003800000 */
.L_x_190:
        /* <DEDUP_REMOVED lines=13> */
.L_x_193:
[----:B------:R-:W-:Y:S05]  /*6740*/  BSYNC B1 ;  /* 0x0000000000017941 */ /* 0x000fea0003800000 */
.L_x_192:
        /* <DEDUP_REMOVED lines=13> */
.L_x_195:
[----:B------:R-:W-:Y:S05]  /*6820*/  BSYNC B1 ;  /* 0x0000000000017941 */ /* 0x000fea0003800000 */
.L_x_194:
        /* <DEDUP_REMOVED lines=12> */
.L_x_197:
[----:B------:R-:W-:Y:S05]  /*68f0*/  BSYNC B1 ;  /* 0x0000000000017941 */ /* 0x000fea0003800000 */
.L_x_196:
        /* <DEDUP_REMOVED lines=12> */
.L_x_199:
[----:B------:R-:W-:Y:S05]  /*69c0*/  BSYNC B1 ;  /* 0x0000000000017941 */ /* 0x000fea0003800000 */
.L_x_198:
        /* <DEDUP_REMOVED lines=13> */
.L_x_201:
[----:B------:R-:W-:Y:S05]  /*6aa0*/  BSYNC B1 ;  /* 0x0000000000017941 */ /* 0x000fea0003800000 */
.L_x_200:
        /* <DEDUP_REMOVED lines=13> */
.L_x_203:
[----:B------:R-:W-:Y:S05]  /*6b80*/  BSYNC B1 ;  /* 0x0000000000017941 */ /* 0x000fea0003800000 */
.L_x_202:
        /* <DEDUP_REMOVED lines=12> */
.L_x_205:
[----:B------:R-:W-:Y:S05]  /*6c50*/  BSYNC B1 ;  /* 0x0000000000017941 */ /* 0x000fea0003800000 */
.L_x_204:
        /* <DEDUP_REMOVED lines=12> */
.L_x_207:
[----:B------:R-:W-:Y:S05]  /*6d20*/  BSYNC B1 ;  /* 0x0000000000017941 */ /* 0x000fea0003800000 */
.L_x_206:
        /* <DEDUP_REMOVED lines=13> */
.L_x_209:
[----:B------:R-:W-:Y:S05]  /*6e00*/  BSYNC B1 ;  /* 0x0000000000017941 */ /* 0x000fea0003800000 */
.L_x_208:
        /* <DEDUP_REMOVED lines=13> */
.L_x_211:
[----:B------:R-:W-:Y:S05]  /*6ee0*/  BSYNC B1 ;  /* 0x0000000000017941 */ /* 0x000fea0003800000 */
.L_x_210:
        /* <DEDUP_REMOVED lines=12> */
.L_x_213:
[----:B------:R-:W-:Y:S05]  /*6fb0*/  BSYNC B1 ;  /* 0x0000000000017941 */ /* 0x000fea0003800000 */
.L_x_212:
        /* <DEDUP_REMOVED lines=12> */
.L_x_215:
[----:B------:R-:W-:Y:S05]  /*7080*/  BSYNC B1 ;  /* 0x0000000000017941 */ /* 0x000fea0003800000 */
.L_x_214:
        /* <DEDUP_REMOVED lines=13> */
.L_x_217:
[----:B------:R-:W-:Y:S05]  /*7160*/  BSYNC B1 ;  /* 0x0000000000017941 */ /* 0x000fea0003800000 */
.L_x_216:
        /* <DEDUP_REMOVED lines=13> */
.L_x_219:
[----:B------:R-:W-:Y:S05]  /*7240*/  BSYNC B1 ;  /* 0x0000000000017941 */ /* 0x000fea0003800000 */
.L_x_218:
        /* <DEDUP_REMOVED lines=12> */
.L_x_221:
[----:B------:R-:W-:Y:S05]  /*7310*/  BSYNC B1 ;  /* 0x0000000000017941 */ /* 0x000fea0003800000 */
.L_x_220:
        /* <DEDUP_REMOVED lines=12> */
.L_x_223:
[----:B------:R-:W-:Y:S05]  /*73e0*/  BSYNC B1 ;  /* 0x0000000000017941 */ /* 0x000fea0003800000 */
.L_x_222:
        /* <DEDUP_REMOVED lines=13> */
.L_x_225:
[----:B------:R-:W-:Y:S05]  /*74c0*/  BSYNC B1 ;  /* 0x0000000000017941 */ /* 0x000fea0003800000 */
.L_x_224:
        /* <DEDUP_REMOVED lines=13> */
.L_x_227:
[----:B------:R-:W-:Y:S05]  /*75a0*/  BSYNC B1 ;  /* 0x0000000000017941 */ /* 0x000fea0003800000 */
.L_x_226:
        /* <DEDUP_REMOVED lines=12> */
.L_x_229:
[----:B------:R-:W-:Y:S05]  /*7670*/  BSYNC B1 ;  /* 0x0000000000017941 */ /* 0x000fea0003800000 */
.L_x_228:
        /* <DEDUP_REMOVED lines=12> */
.L_x_231:
[----:B------:R-:W-:Y:S05]  /*7740*/  BSYNC B1 ;  /* 0x0000000000017941 */ /* 0x000fea0003800000 */
.L_x_230:
        /* <DEDUP_REMOVED lines=13> */
.L_x_233:
[----:B------:R-:W-:Y:S05]  /*7820*/  BSYNC B1 ;  /* 0x0000000000017941 */ /* 0x000fea0003800000 */
.L_x_232:
        /* <DEDUP_REMOVED lines=13> */
.L_x_235:
[----:B------:R-:W-:Y:S05]  /*7900*/  BSYNC B1 ;  /* 0x0000000000017941 */ /* 0x000fea0003800000 */
.L_x_234:
        /* <DEDUP_REMOVED lines=12> */
.L_x_237:
[----:B------:R-:W-:Y:S05]  /*79d0*/  BSYNC B1 ;  /* 0x0000000000017941 */ /* 0x000fea0003800000 */
.L_x_236:
        /* <DEDUP_REMOVED lines=12> */
.L_x_239:
[----:B------:R-:W-:Y:S05]  /*7aa0*/  BSYNC B1 ;  /* 0x0000000000017941 */ /* 0x000fea0003800000 */
.L_x_238:
        /* <DEDUP_REMOVED lines=13> */
.L_x_241:
[----:B------:R-:W-:Y:S05]  /*7b80*/  BSYNC B1 ;  /* 0x0000000000017941 */ /* 0x000fea0003800000 */
.L_x_240:
        /* <DEDUP_REMOVED lines=13> */
.L_x_243:
[----:B------:R-:W-:Y:S05]  /*7c60*/  BSYNC B1 ;  /* 0x0000000000017941 */ /* 0x000fea0003800000 */
.L_x_242:
        /* <DEDUP_REMOVED lines=12> */
.L_x_245:
[----:B------:R-:W-:Y:S05]  /*7d30*/  BSYNC B1 ;  /* 0x0000000000017941 */ /* 0x000fea0003800000 */
.L_x_244:
        /* <DEDUP_REMOVED lines=12> */
.L_x_247:
[----:B------:R-:W-:Y:S05]  /*7e00*/  BSYNC B1 ;  /* 0x0000000000017941 */ /* 0x000fea0003800000 */
.L_x_246:
        /* <DEDUP_REMOVED lines=13> */
.L_x_249:
[----:B------:R-:W-:Y:S05]  /*7ee0*/  BSYNC B1 ;  /* 0x0000000000017941 */ /* 0x000fea0003800000 */
.L_x_248:
        /* <DEDUP_REMOVED lines=13> */
.L_x_251:
[----:B------:R-:W-:Y:S05]  /*7fc0*/  BSYNC B1 ;  /* 0x0000000000017941 */ /* 0x000fea0003800000 */
.L_x_250:
        /* <DEDUP_REMOVED lines=12> */
.L_x_253:
[----:B------:R-:W-:Y:S05]  /*8090*/  BSYNC B1 ;  /* 0x0000000000017941 */ /* 0x000fea0003800000 */
.L_x_252:
        /* <DEDUP_REMOVED lines=12> */
.L_x_255:
[----:B------:R-:W-:Y:S05]  /*8160*/  BSYNC B1 ;  /* 0x0000000000017941 */ /* 0x000fea0003800000 */
.L_x_254:
        /* <DEDUP_REMOVED lines=13> */
.L_x_257:
[----:B------:R-:W-:Y:S05]  /*8240*/  BSYNC B1 ;  /* 0x0000000000017941 */ /* 0x000fea0003800000 */
.L_x_256:
        /* <DEDUP_REMOVED lines=13> */
.L_x_259:
[----:B------:R-:W-:Y:S05]  /*8320*/  BSYNC B1 ;  /* 0x0000000000017941 */ /* 0x000fea0003800000 */
.L_x_258:
        /* <DEDUP_REMOVED lines=12> */
.L_x_261:
[----:B------:R-:W-:Y:S05]  /*83f0*/  BSYNC B1 ;  /* 0x0000000000017941 */ /* 0x000fea0003800000 */
.L_x_260:
        /* <DEDUP_REMOVED lines=12> */
.L_x_263:
[----:B------:R-:W-:Y:S05]  /*84c0*/  BSYNC B1 ;  /* 0x0000000000017941 */ /* 0x000fea0003800000 */
.L_x_262:
        /* <DEDUP_REMOVED lines=13> */
.L_x_265:
[----:B------:R-:W-:Y:S05]  /*85a0*/  BSYNC B1 ;  /* 0x0000000000017941 */ /* 0x000fea0003800000 */
.L_x_264:
        /* <DEDUP_REMOVED lines=13> */
.L_x_267:
[----:B------:R-:W-:Y:S05]  /*8680*/  BSYNC B1 ;  /* 0x0000000000017941 */ /* 0x000fea0003800000 */
.L_x_266:
        /* <DEDUP_REMOVED lines=12> */
.L_x_269:
[----:B------:R-:W-:Y:S05]  /*8750*/  BSYNC B1 ;  /* 0x0000000000017941 */ /* 0x000fea0003800000 */
.L_x_268:
        /* <DEDUP_REMOVED lines=12> */
.L_x_271:
[----:B------:R-:W-:Y:S05]  /*8820*/  BSYNC B1 ;  /* 0x0000000000017941 */ /* 0x000fea0003800000 */
.L_x_270:
        /* <DEDUP_REMOVED lines=13> */
.L_x_273:
[----:B------:R-:W-:Y:S05]  /*8900*/  BSYNC B1 ;  /* 0x0000000000017941 */ /* 0x000fea0003800000 */
.L_x_272:
        /* <DEDUP_REMOVED lines=13> */
.L_x_275:
[----:B------:R-:W-:Y:S05]  /*89e0*/  BSYNC B1 ;  /* 0x0000000000017941 */ /* 0x000fea0003800000 */
.L_x_274:
        /* <DEDUP_REMOVED lines=12> */
.L_x_277:
[----:B------:R-:W-:Y:S05]  /*8ab0*/  BSYNC B1 ;  /* 0x0000000000017941 */ /* 0x000fea0003800000 */
.L_x_276:
        /* <DEDUP_REMOVED lines=12> */
.L_x_279:
[----:B------:R-:W-:Y:S05]  /*8b80*/  BSYNC B1 ;  /* 0x0000000000017941 */ /* 0x000fea0003800000 */
.L_x_278:
        /* <DEDUP_REMOVED lines=13> */
.L_x_281:
[----:B------:R-:W-:Y:S05]  /*8c60*/  BSYNC B1 ;  /* 0x0000000000017941 */ /* 0x000fea0003800000 */
.L_x_280:
        /* <DEDUP_REMOVED lines=13> */
.L_x_283:
[----:B------:R-:W-:Y:S05]  /*8d40*/  BSYNC B1 ;  /* 0x0000000000017941 */ /* 0x000fea0003800000 */
.L_x_282:
        /* <DEDUP_REMOVED lines=12> */
.L_x_285:
[----:B------:R-:W-:Y:S05]  /*8e10*/  BSYNC B1 ;  /* 0x0000000000017941 */ /* 0x000fea0003800000 */
.L_x_284:
        /* <DEDUP_REMOVED lines=12> */
.L_x_287:
[----:B------:R-:W-:Y:S05]  /*8ee0*/  BSYNC B1 ;  /* 0x0000000000017941 */ /* 0x000fea0003800000 */
.L_x_286:
        /* <DEDUP_REMOVED lines=13> */
.L_x_289:
[----:B------:R-:W-:Y:S05]  /*8fc0*/  BSYNC B1 ;  /* 0x0000000000017941 */ /* 0x000fea0003800000 */
.L_x_288:
        /* <DEDUP_REMOVED lines=13> */
.L_x_291:
[----:B------:R-:W-:Y:S05]  /*90a0*/  BSYNC B1 ;  /* 0x0000000000017941 */ /* 0x000fea0003800000 */
.L_x_290:
        /* <DEDUP_REMOVED lines=12> */
.L_x_293:
[----:B------:R-:W-:Y:S05]  /*9170*/  BSYNC B1 ;  /* 0x0000000000017941 */ /* 0x000fea0003800000 */
.L_x_292:
        /* <DEDUP_REMOVED lines=12> */
.L_x_295:
[----:B------:R-:W-:Y:S05]  /*9240*/  BSYNC B1 ;  /* 0x0000000000017941 */ /* 0x000fea0003800000 */
.L_x_294:
        /* <DEDUP_REMOVED lines=13> */
.L_x_297:
[----:B------:R-:W-:Y:S05]  /*9320*/  BSYNC B1 ;  /* 0x0000000000017941 */ /* 0x000fea0003800000 */
.L_x_296:
        /* <DEDUP_REMOVED lines=13> */
.L_x_299:
[----:B------:R-:W-:Y:S05]  /*9400*/  BSYNC B1 ;  /* 0x0000000000017941 */ /* 0x000fea0003800000 */
.L_x_298:
        /* <DEDUP_REMOVED lines=12> */
.L_x_301:
[----:B------:R-:W-:Y:S05]  /*94d0*/  BSYNC B1 ;  /* 0x0000000000017941 */ /* 0x000fea0003800000 */
.L_x_300:
        /* <DEDUP_REMOVED lines=12> */
.L_x_303:
[----:B------:R-:W-:Y:S05]  /*95a0*/  BSYNC B1 ;  /* 0x0000000000017941 */ /* 0x000fea0003800000 */
.L_x_302:
        /* <DEDUP_REMOVED lines=13> */
.L_x_305:
[----:B------:R-:W-:Y:S05]  /*9680*/  BSYNC B1 ;  /* 0x0000000000017941 */ /* 0x000fea0003800000 */
.L_x_304:
        /* <DEDUP_REMOVED lines=13> */
.L_x_307:
[----:B------:R-:W-:Y:S05]  /*9760*/  BSYNC B1 ;  /* 0x0000000000017941 */ /* 0x000fea0003800000 */
.L_x_306:
        /* <DEDUP_REMOVED lines=12> */
.L_x_309:
[----:B------:R-:W-:Y:S05]  /*9830*/  BSYNC B1 ;  /* 0x0000000000017941 */ /* 0x000fea0003800000 */
.L_x_308:
        /* <DEDUP_REMOVED lines=12> */
.L_x_311:
[----:B------:R-:W-:Y:S05]  /*9900*/  BSYNC B1 ;  /* 0x0000000000017941 */ /* 0x000fea0003800000 */
.L_x_310:
        /* <DEDUP_REMOVED lines=13> */
.L_x_313:
[----:B------:R-:W-:Y:S05]  /*99e0*/  BSYNC B1 ;  /* 0x0000000000017941 */ /* 0x000fea0003800000 */
.L_x_312:
        /* <DEDUP_REMOVED lines=13> */
.L_x_315:
[----:B------:R-:W-:Y:S05]  /*9ac0*/  BSYNC B1 ;  /* 0x0000000000017941 */ /* 0x000fea0003800000 */
.L_x_314:
        /* <DEDUP_REMOVED lines=12> */
.L_x_317:
[----:B------:R-:W-:Y:S05]  /*9b90*/  BSYNC B1 ;  /* 0x0000000000017941 */ /* 0x000fea0003800000 */
.L_x_316:
        /* <DEDUP_REMOVED lines=12> */
.L_x_319:
[----:B------:R-:W-:Y:S05]  /*9c60*/  BSYNC B1 ;  /* 0x0000000000017941 */ /* 0x000fea0003800000 */
.L_x_318:
        /* <DEDUP_REMOVED lines=13> */
.L_x_321:
[----:B------:R-:W-:Y:S05]  /*9d40*/  BSYNC B1 ;  /* 0x0000000000017941 */ /* 0x000fea0003800000 */
.L_x_320:
        /* <DEDUP_REMOVED lines=13> */
.L_x_323:
[----:B------:R-:W-:Y:S05]  /*9e20*/  BSYNC B1 ;  /* 0x0000000000017941 */ /* 0x000fea0003800000 */
.L_x_322:
        /* <DEDUP_REMOVED lines=12> */
.L_x_325:
[----:B------:R-:W-:Y:S05]  /*9ef0*/  BSYNC B1 ;  /* 0x0000000000017941 */ /* 0x000fea0003800000 */
.L_x_324:
        /* <DEDUP_REMOVED lines=12> */
.L_x_327:
[----:B------:R-:W-:Y:S05]  /*9fc0*/  BSYNC B1 ;  /* 0x0000000000017941 */ /* 0x000fea0003800000 */
.L_x_326:
        /* <DEDUP_REMOVED lines=13> */
.L_x_329:
[----:B------:R-:W-:Y:S05]  /*a0a0*/  BSYNC B1 ;  /* 0x0000000000017941 */ /* 0x000fea0003800000 */
.L_x_328:
        /* <DEDUP_REMOVED lines=13> */
.L_x_331:
[----:B------:R-:W-:Y:S05]  /*a180*/  BSYNC B1 ;  /* 0x0000000000017941 */ /* 0x000fea0003800000 */
.L_x_330:
        /* <DEDUP_REMOVED lines=12> */
.L_x_333:
[----:B------:R-:W-:Y:S05]  /*a250*/  BSYNC B1 ;  /* 0x0000000000017941 */ /* 0x000fea0003800000 */
.L_x_332:
        /* <DEDUP_REMOVED lines=12> */
.L_x_335:
[----:B------:R-:W-:Y:S05]  /*a320*/  BSYNC B1 ;  /* 0x0000000000017941 */ /* 0x000fea0003800000 */
.L_x_334:
        /* <DEDUP_REMOVED lines=13> */
.L_x_337:
[----:B------:R-:W-:Y:S05]  /*a400*/  BSYNC B1 ;  /* 0x0000000000017941 */ /* 0x000fea0003800000 */
.L_x_336:
        /* <DEDUP_REMOVED lines=13> */
.L_x_339:
[----:B------:R-:W-:Y:S05]  /*a4e0*/  BSYNC B1 ;  /* 0x0000000000017941 */ /* 0x000fea0003800000 */
.L_x_338:
        /* <DEDUP_REMOVED lines=12> */
.L_x_341:
[----:B------:R-:W-:Y:S05]  /*a5b0*/  BSYNC B1 ;  /* 0x0000000000017941 */ /* 0x000fea0003800000 */
.L_x_340:
        /* <DEDUP_REMOVED lines=12> */
.L_x_343:
[----:B------:R-:W-:Y:S05]  /*a680*/  BSYNC B1 ;  /* 0x0000000000017941 */ /* 0x000fea0003800000 */
.L_x_342:
        /* <DEDUP_REMOVED lines=13> */
.L_x_345:
[----:B------:R-:W-:Y:S05]  /*a760*/  BSYNC B1 ;  /* 0x0000000000017941 */ /* 0x000fea0003800000 */
.L_x_344:
        /* <DEDUP_REMOVED lines=13> */
.L_x_347:
[----:B------:R-:W-:Y:S05]  /*a840*/  BSYNC B1 ;  /* 0x0000000000017941 */ /* 0x000fea0003800000 */
.L_x_346:
        /* <DEDUP_REMOVED lines=12> */
.L_x_349:
[----:B------:R-:W-:Y:S05]  /*a910*/  BSYNC B1 ;  /* 0x0000000000017941 */ /* 0x000fea0003800000 */
.L_x_348:
        /* <DEDUP_REMOVED lines=12> */
.L_x_351:
[----:B------:R-:W-:Y:S05]  /*a9e0*/  BSYNC B1 ;  /* 0x0000000000017941 */ /* 0x000fea0003800000 */
.L_x_350:
        /* <DEDUP_REMOVED lines=13> */
.L_x_353:
[----:B------:R-:W-:Y:S05]  /*aac0*/  BSYNC B1 ;  /* 0x0000000000017941 */ /* 0x000fea0003800000 */
.L_x_352:
        /* <DEDUP_REMOVED lines=13> */
.L_x_355:
[----:B------:R-:W-:Y:S05]  /*aba0*/  BSYNC B1 ;  /* 0x0000000000017941 */ /* 0x000fea0003800000 */
.L_x_354:
        /* <DEDUP_REMOVED lines=12> */
.L_x_357:
[----:B------:R-:W-:Y:S05]  /*ac70*/  BSYNC B1 ;  /* 0x0000000000017941 */ /* 0x000fea0003800000 */
.L_x_356:
        /* <DEDUP_REMOVED lines=12> */
.L_x_359:
[----:B------:R-:W-:Y:S05]  /*ad40*/  BSYNC B1 ;  /* 0x0000000000017941 */ /* 0x000fea0003800000 */
.L_x_358:
        /* <DEDUP_REMOVED lines=13> */
.L_x_361:
[----:B------:R-:W-:Y:S05]  /*ae20*/  BSYNC B1 ;  /* 0x0000000000017941 */ /* 0x000fea0003800000 */
.L_x_360:
        /* <DEDUP_REMOVED lines=13> */
.L_x_363:
[----:B------:R-:W-:Y:S05]  /*af00*/  BSYNC B1 ;  /* 0x0000000000017941 */ /* 0x000fea0003800000 */
.L_x_362:
        /* <DEDUP_REMOVED lines=12> */
.L_x_365:
[----:B------:R-:W-:Y:S05]  /*afd0*/  BSYNC B1 ;  /* 0x0000000000017941 */ /* 0x000fea0003800000 */
.L_x_364:
        /* <DEDUP_REMOVED lines=12> */
.L_x_367:
[----:B------:R-:W-:Y:S05]  /*b0a0*/  BSYNC B1 ;  /* 0x0000000000017941 */ /* 0x000fea0003800000 */
.L_x_366:
        /* <DEDUP_REMOVED lines=13> */
.L_x_369:
[----:B------:R-:W-:Y:S05]  /*b180*/  BSYNC B1 ;  /* 0x0000000000017941 */ /* 0x000fea0003800000 */
.L_x_368:
        /* <DEDUP_REMOVED lines=13> */
.L_x_371:
[----:B------:R-:W-:Y:S05]  /*b260*/  BSYNC B1 ;  /* 0x0000000000017941 */ /* 0x000fea0003800000 */
.L_x_370:
        /* <DEDUP_REMOVED lines=12> */
.L_x_373:
[----:B------:R-:W-:Y:S05]  /*b330*/  BSYNC B1 ;  /* 0x0000000000017941 */ /* 0x000fea0003800000 */
.L_x_372:
        /* <DEDUP_REMOVED lines=12> */
.L_x_375:
[----:B------:R-:W-:Y:S05]  /*b400*/  BSYNC B1 ;  /* 0x0000000000017941 */ /* 0x000fea0003800000 */
.L_x_374:
        /* <DEDUP_REMOVED lines=13> */
.L_x_377:
[----:B------:R-:W-:Y:S05]  /*b4e0*/  BSYNC B1 ;  /* 0x0000000000017941 */ /* 0x000fea0003800000 */
.L_x_376:
        /* <DEDUP_REMOVED lines=13> */
.L_x_379:
[----:B------:R-:W-:Y:S05]  /*b5c0*/  BSYNC B1 ;  /* 0x0000000000017941 */ /* 0x000fea0003800000 */
.L_x_378:
        /* <DEDUP_REMOVED lines=12> */
.L_x_381:
[----:B------:R-:W-:Y:S05]  /*b690*/  BSYNC B1 ;  /* 0x0000000000017941 */ /* 0x000fea0003800000 */
.L_x_380:
        /* <DEDUP_REMOVED lines=12> */
.L_x_383:
[----:B------:R-:W-:Y:S05]  /*b760*/  BSYNC B1 ;  /* 0x0000000000017941 */ /* 0x000fea0003800000 */
.L_x_382:
        /* <DEDUP_REMOVED lines=13> */
.L_x_385:
[----:B------:R-:W-:Y:S05]  /*b840*/  BSYNC B1 ;  /* 0x0000000000017941 */ /* 0x000fea0003800000 */
.L_x_384:
        /* <DEDUP_REMOVED lines=13> */
.L_x_387:
[----:B------:R-:W-:Y:S05]  /*b920*/  BSYNC B1 ;  /* 0x0000000000017941 */ /* 0x000fea0003800000 */
.L_x_386:
        /* <DEDUP_REMOVED lines=12> */
.L_x_389:
[----:B------:R-:W-:Y:S05]  /*b9f0*/  BSYNC B1 ;  /* 0x0000000000017941 */ /* 0x000fea0003800000 */
.L_x_388:
        /* <DEDUP_REMOVED lines=12> */
.L_x_391:
[----:B------:R-:W-:Y:S05]  /*bac0*/  BSYNC B1 ;  /* 0x0000000000017941 */ /* 0x000fea0003800000 */
.L_x_390:
        /* <DEDUP_REMOVED lines=13> */
.L_x_393:
[----:B------:R-:W-:Y:S05]  /*bba0*/  BSYNC B1 ;  /* 0x0000000000017941 */ /* 0x000fea0003800000 */
.L_x_392:
        /* <DEDUP_REMOVED lines=13> */
.L_x_395:
[----:B------:R-:W-:Y:S05]  /*bc80*/  BSYNC B1 ;  /* 0x0000000000017941 */ /* 0x000fea0003800000 */
.L_x_394:
        /* <DEDUP_REMOVED lines=12> */
.L_x_397:
[----:B------:R-:W-:Y:S05]  /*bd50*/  BSYNC B1 ;  /* 0x0000000000017941 */ /* 0x000fea0003800000 */
.L_x_396:
        /* <DEDUP_REMOVED lines=12> */
.L_x_399:
[----:B------:R-:W-:Y:S05]  /*be20*/  BSYNC B1 ;  /* 0x0000000000017941 */ /* 0x000fea0003800000 */
.L_x_398:
        /* <DEDUP_REMOVED lines=13> */
.L_x_401:
[----:B------:R-:W-:Y:S05]  /*bf00*/  BSYNC B1 ;  /* 0x0000000000017941 */ /* 0x000fea0003800000 */
.L_x_400:
        /* <DEDUP_REMOVED lines=13> */
.L_x_403:
[----:B------:R-:W-:Y:S05]  /*bfe0*/  BSYNC B1 ;  /* 0x0000000000017941 */ /* 0x000fea0003800000 */
.L_x_402:
        /* <DEDUP_REMOVED lines=12> */
.L_x_405:
[----:B------:R-:W-:Y:S05]  /*c0b0*/  BSYNC B1 ;  /* 0x0000000000017941 */ /* 0x000fea0003800000 */
.L_x_404:
        /* <DEDUP_REMOVED lines=12> */
.L_x_407:
[----:B------:R-:W-:Y:S05]  /*c180*/  BSYNC B1 ;  /* 0x0000000000017941 */ /* 0x000fea0003800000 */
.L_x_406:
        /* <DEDUP_REMOVED lines=13> */
.L_x_409:
[----:B------:R-:W-:Y:S05]  /*c260*/  BSYNC B1 ;  /* 0x0000000000017941 */ /* 0x000fea0003800000 */
.L_x_408:
        /* <DEDUP_REMOVED lines=13> */
.L_x_411:
[----:B------:R-:W-:Y:S05]  /*c340*/  BSYNC B1 ;  /* 0x0000000000017941 */ /* 0x000fea0003800000 */
.L_x_410:
[----:B-1---5:R-:W-:Y:S01]  /*c350*/  IMAD.U32 R0, R221, 0x10000, RZ ;  /* 0x00010000dd007824 */ /* 0x022fe200078e00ff */
[----:B------:R-:W-:Y:S01]  /*c360*/  ISETP.GT.AND P1, PT, R3, 0x8, P1 ;  /* 0x000000080300780c */ /* 0x000fe20000f24270 */
[----:B------:R-:W-:Y:S02]  /*c370*/  BSSY B1, `(.L_x_412) ;  /* 0x0000007000017945 */ /* 0x000fe40003800000 */
[----:B------:R-:W-:-:S04]  /*c380*/  FMUL R0, R0, R23 ;  /* 0x0000001700007220 */ /* 0x000fc80000400000 */
[----:B------:R-:W-:-:S05]  /*c390*/  FFMA R0, R117, R216, R0 ;  /* 0x000000d875007223 */ /* 0x000fca0000000000 */
[----:B------:R-:W-:-:S05]  /*c3a0*/  F2FP.BF16.F32.PACK_AB R0, RZ, R0 ;  /* 0x00000000ff00723e */ /* 0x000fca00000010ff */
[----:B------:R1:W-:Y:S01]  /*c3b0*/  @P3 STG.E.U16 desc[UR36][R10.64+0x2f2], R0 ;  /* 0x0002f2000a003986 */ /* 0x0003e2000c101524 */
[----:B------:R-:W-:Y:S05]  /*c3c0*/  @!P1 BRA `(.L_x_413) ;  /* 0x0000000000049947 */ /* 0x000fea0003800000 */
[----:B------:R0:W5:Y:S02]  /*c3d0*/  LDG.E.LTC128B.U16 R221, desc[UR36][R12.64+0x2f0] ;  /* 0x0002f0240cdd7981 */ /* 0x000164000c1e1520 */
.L_x_413:
[----:B------:R-:W-:Y:S05]  /*c3e0*/  BSYNC B1 ;  /* 0x0000000000017941 */ /* 0x000fea0003800000 */
.L_x_412:
        /* <DEDUP_REMOVED lines=12> */
.L_x_415:
[----:B------:R-:W-:Y:S05]  /*c4b0*/  BSYNC B1 ;  /* 0x0000000000017941 */ /* 0x000fea0003800000 */
.L_x_414:
[----:B------:R-:W-:Y:S05]  /*c4c0*/  @!P0 BRA `(.L_x_416) ;  /* 0x0000004c008c8947 */ /* 0x000fea0003800000 */
[----:B-1---5:R-:W-:-:S04]  /*c4d0*/  IMAD.U32 R0, R221, 0x10000, RZ ;  /* 0x00010000dd007824 */ /* 0x022fc800078e00ff */
[----:B------:R-:W-:-:S04]  /*c4e0*/  FMUL R0, R0, R23 ;  /* 0x0000001700007220 */ /* 0x000fc80000400000 */
[----:B------:R-:W-:-:S05]  /*c4f0*/  FFMA R0, R119, R216, R0 ;  /* 0x000000d877007223 */ /* 0x000fca0000000000 */
[----:B------:R-:W-:-:S05]  /*c500*/  F2FP.BF16.F32.PACK_AB R0, RZ, R0 ;  /* 0x00000000ff00723e */ /* 0x000fca00000010ff */
[----:B------:R1:W-:Y:S01]  /*c510*/  STG.E.U16 desc[UR36][R6.64+0x2f2], R0 ;  /* 0x0002f20006007986 */ /* 0x0003e2000c101524 */
[----:B------:R-:W-:Y:S05]  /*c520*/  BRA `(.L_x_416) ;  /* 0x0000004c00747947 */ /* 0x000fea0003800000 */
.L_x_35:
[----:B------:R-:W-:Y:S01]  /*c530*/  ULDC.64 UR4, c[0x0][0x5c0] ;  /* 0x0001700000047ab9 */ /* 0x000fe20000000a00 */
[----:B------:R-:W-:Y:S01]  /*c540*/  ISETP.GT.AND P3, PT, R0, 0x1, PT ;  /* 0x000000010000780c */ /* 0x000fe20003f64270 */
[-C--:B------:R-:W-:Y:S01]  /*c550*/  FMUL R5, R120, R216.reuse ;  /* 0x000000d878057220 */ /* 0x080fe20000400000 */
[----:B------:R-:W-:Y:S01]  /*c560*/  LEA R8, P2, R12, UR4, 0x1 ;  /* 0x000000040c087c11 */ /* 0x000fe2000f8408ff */
[-C--:B------:R-:W-:Y:S01]  /*c570*/  FMUL R4, R121, R216.reuse ;  /* 0x000000d879047220 */ /* 0x080fe20000400000 */
[----:B------:R-:W-:Y:S01]  /*c580*/  SHF.L.U64.HI R7, R6, 0x4, R7 ;  /* 0x0000000406077819 */ /* 0x000fe20000010207 */
[-C--:B------:R-:W-:Y:S01]  /*c590*/  FMUL R122, R122, R216.reuse ;  /* 0x000000d87a7a7220 */ /* 0x080fe20000400000 */
[----:B------:R-:W-:Y:S01]  /*c5a0*/  LEA.HI.X R9, R12, UR5, R11, 0x1, P2 ;  /* 0x000000050c097c11 */ /* 0x000fe200090f0c0b */
[-C--:B------:R-:W-:Y:S01]  /*c5b0*/  FMUL R123, R123, R216.reuse ;  /* 0x000000d87b7b7220 */ /* 0x080fe20000400000 */
[----:B------:R-:W-:Y:S01]  /*c5c0*/  ISETP.GT.AND P2, PT, R3, RZ, P3 ;  /* 0x000000ff0300720c */ /* 0x000fe20001f44270 */
[-C--:B------:R-:W-:Y:S01]  /*c5d0*/  FMUL R124, R124, R216.reuse ;  /* 0x000000d87c7c7220 */ /* 0x080fe20000400000 */
[----:B------:R-:W-:Y:S01]  /*c5e0*/  F2FP.BF16.F32.PACK_AB R5, RZ, R5 ;  /* 0x00000005ff05723e */ /* 0x000fe200000010ff */
[----:B------:R-:W-:Y:S01]  /*c5f0*/  FMUL R125, R125, R216 ;  /* 0x000000d87d7d7220 */ /* 0x000fe20000400000 */
[----:B------:R-:W-:Y:S01]  /*c600*/  F2FP.BF16.F32.PACK_AB R4, RZ, R4 ;  /* 0x00000004ff04723e */ /* 0x000fe200000010ff */
[-C--:B------:R-:W-:Y:S01]  /*c610*/  FMUL R126, R126, R216.reuse ;  /* 0x000000d87e7e7220 */ /* 0x080fe20000400000 */
[----:B------:R-:W-:Y:S01]  /*c620*/  ISETP.GT.AND P3, PT, R3, 0x8, P3 ;  /* 0x000000080300780c */ /* 0x000fe20001f64270 */
[----:B------:R0:W-:Y:S01]  /*c630*/  @P0 STG.E.U16 desc[UR36][R8.64], R5 ;  /* 0x0000000508000986 */ /* 0x0001e2000c101524 */
[----:B------:R-:W-:Y:S01]  /*c640*/  PRMT R10, R4, 0x7610, R10 ;  /* 0x00007610040a7816 */ /* 0x000fe2000000000a */
[-C--:B------:R-:W-:Y:S01]  /*c650*/  FMUL R127, R127, R216.reuse ;  /* 0x000000d87f7f7220 */ /* 0x080fe20000400000 */
[----:B------:R-:W-:Y:S01]  /*c660*/  ISETP.GT.AND P1, PT, R3, 0x8, P1 ;  /* 0x000000080300780c */ /* 0x000fe20000f24270 */
[----:B------:R-:W-:Y:S01]  /*c670*/  FMUL R128, R128, R216 ;  /* 0x000000d880807220 */ /* 0x000fe20000400000 */
[----:B------:R-:W-:Y:S01]  /*c680*/  LEA R6, P4, R6, R8, 0x4 ;  /* 0x0000000806067211 */ /* 0x000fe200078820ff */
[--C-:B------:R-:W-:Y:S01]  /*c690*/  @P2 IMAD.MOV.U32 R4, RZ, RZ, R8.reuse ;  /* 0x000000ffff042224 */ /* 0x100fe200078e0008 */
[----:B------:R-:W-:Y:S01]  /*c6a0*/  ISETP.GT.AND P0, PT, R0, 0x9, PT ;  /* 0x000000090000780c */ /* 0x000fe20003f04270 */
[----:B------:R-:W-:Y:S01]  /*c6b0*/  FMUL R129, R129, R216 ;  /* 0x000000d881817220 */ /* 0x000fe20000400000 */
[----:B------:R-:W-:Y:S01]  /*c6c0*/  F2FP.BF16.F32.PACK_AB R122, RZ, R122 ;  /* 0x0000007aff7a723e */ /* 0x000fe200000010ff */
[--C-:B------:R-:W-:Y:S01]  /*c6d0*/  IMAD.X R7, R7, 0x1, R9.reuse, P4 ;  /* 0x0000000107077824 */ /* 0x100fe200020e0609 */
[----:B------:R-:W-:Y:S01]  /*c6e0*/  ISETP.GT.AND P4, PT, R3, RZ, P0 ;  /* 0x000000ff0300720c */ /* 0x000fe20000784270 */
[----:B0-----:R-:W-:Y:S01]  /*c6f0*/  @P2 IMAD.MOV.U32 R5, RZ, RZ, R9 ;  /* 0x000000ffff052224 */ /* 0x001fe200078e0009 */
[----:B------:R-:W-:Y:S01]  /*c700*/  F2FP.BF16.F32.PACK_AB R123, RZ, R123 ;  /* 0x0000007bff7b723e */ /* 0x000fe200000010ff */
[----:B------:R-:W-:Y:S01]  /*c710*/  FMUL R130, R130, R216 ;  /* 0x000000d882827220 */ /* 0x000fe20000400000 */
[----:B------:R-:W-:Y:S01]  /*c720*/  F2FP.BF16.F32.PACK_AB R124, RZ, R124 ;  /* 0x0000007cff7c723e */ /* 0x000fe200000010ff */
[-C--:B------:R-:W-:Y:S01]  /*c730*/  FMUL R131, R131, R216.reuse ;  /* 0x000000d883837220 */ /* 0x080fe20000400000 */
[----:B------:R0:W-:Y:S01]  /*c740*/  @P2 STG.E.U16 desc[UR36][R4.64+0x2], R10 ;  /* 0x0000020a04002986 */ /* 0x0001e2000c101524 */
[----:B------:R-:W-:Y:S01]  /*c750*/  ISETP.GT.AND P2, PT, R0, 0x8, PT ;  /* 0x000000080000780c */ /* 0x000fe20003f44270 */
[-C--:B------:R-:W-:Y:S01]  /*c760*/  FMUL R132, R132, R216.reuse ;  /* 0x000000d884847220 */ /* 0x080fe20000400000 */
[----:B------:R-:W-:Y:S01]  /*c770*/  F2FP.BF16.F32.PACK_AB R125, RZ, R125 ;  /* 0x0000007dff7d723e */ /* 0x000fe200000010ff */
[----:B------:R-:W-:Y:S01]  /*c780*/  @P1 STG.E.U16 desc[UR36][R6.64], R122 ;  /* 0x0000007a06001986 */ /* 0x000fe2000c101524 */
[----:B------:R-:W-:Y:S01]  /*c790*/  ISETP.GT.AND P5, PT, R3, RZ, P2 ;  /* 0x000000ff0300720c */ /* 0x000fe200017a4270 */
[-C--:B------:R-:W-:Y:S01]  /*c7a0*/  FMUL R133, R133, R216.reuse ;  /* 0x000000d885857220 */ /* 0x080fe20000400000 */
[----:B------:R-:W-:Y:S01]  /*c7b0*/  ISETP.GT.AND P2, PT, R3, 0x8, P2 ;  /* 0x000000080300780c */ /* 0x000fe20001744270 */
[-C--:B------:R-:W-:Y:S01]  /*c7c0*/  FMUL R134, R134, R216.reuse ;  /* 0x000000d886867220 */ /* 0x080fe20000400000 */
[----:B------:R-:W-:Y:S01]  /*c7d0*/  ISETP.GT.AND P1, PT, R0, 0x10, PT ;  /* 0x000000100000780c */ /* 0x000fe20003f24270 */
[----:B------:R-:W-:Y:S01]  /*c7e0*/  FMUL R135, R135, R216 ;  /* 0x000000d887877220 */ /* 0x000fe20000400000 */
[----:B------:R-:W-:Y:S01]  /*c7f0*/  F2FP.BF16.F32.PACK_AB R126, RZ, R126 ;  /* 0x0000007eff7e723e */ /* 0x000fe200000010ff */
[----:B0-----:R-:W-:Y:S01]  /*c800*/  @P3 IMAD.MOV.U32 R5, RZ, RZ, R7 ;  /* 0x000000ffff053224 */ /* 0x001fe200078e0007 */
[----:B------:R-:W-:Y:S01]  /*c810*/  @P3 MOV R4, R6 ;  /* 0x0000000600043202 */ /* 0x000fe20000000f00 */
[-C--:B------:R-:W-:Y:S01]  /*c820*/  FMUL R136, R136, R216.reuse ;  /* 0x000000d888887220 */ /* 0x080fe20000400000 */
[----:B------:R-:W-:Y:S01]  /*c830*/  F2FP.BF16.F32.PACK_AB R127, RZ, R127 ;  /* 0x0000007fff7f723e */ /* 0x000fe200000010ff */
[----:B------:R-:W-:Y:S01]  /*c840*/  FMUL R137, R137, R216 ;  /* 0x000000d889897220 */ /* 0x000fe20000400000 */
[----:B------:R-:W-:Y:S01]  /*c850*/  F2FP.BF16.F32.PACK_AB R128, RZ, R128 ;  /* 0x00000080ff80723e */ /* 0x000fe200000010ff */
[----:B------:R0:W-:Y:S01]  /*c860*/  @P3 STG.E.U16 desc[UR36][R4.64+0x2], R123 ;  /* 0x0000027b04003986 */ /* 0x0001e2000c101524 */
[----:B------:R-:W-:Y:S01]  /*c870*/  ISETP.GT.AND P3, PT, R3, 0x8, P0 ;  /* 0x000000080300780c */ /* 0x000fe20000764270 */
[-C--:B------:R-:W-:Y:S01]  /*c880*/  FMUL R138, R138, R216.reuse ;  /* 0x000000d88a8a7220 */ /* 0x080fe20000400000 */
[----:B------:R-:W-:Y:S01]  /*c890*/  ISETP.GT.AND P0, PT, R0, 0x11, PT ;  /* 0x000000110000780c */ /* 0x000fe20003f04270 */
[-C--:B------:R-:W-:Y:S01]  /*c8a0*/  FMUL R139, R139, R216.reuse ;  /* 0x000000d88b8b7220 */ /* 0x080fe20000400000 */
[----:B------:R-:W-:Y:S01]  /*c8b0*/  F2FP.BF16.F32.PACK_AB R129, RZ, R129 ;  /* 0x00000081ff81723e */ /* 0x000fe200000010ff */
[----:B------:R-:W-:Y:S01]  /*c8c0*/  FMUL R140, R140, R216 ;  /* 0x000000d88c8c7220 */ /* 0x000fe20000400000 */
[----:B------:R-:W-:Y:S01]  /*c8d0*/  F2FP.BF16.F32.PACK_AB R130, RZ, R130 ;  /* 0x00000082ff82723e */ /* 0x000fe200000010ff */
[-C--:B------:R-:W-:Y:S01]  /*c8e0*/  FMUL R141, R141, R216.reuse ;  /* 0x000000d88d8d7220 */ /* 0x080fe20000400000 */
[----:B------:R-:W-:Y:S01]  /*c8f0*/  F2FP.BF16.F32.PACK_AB R131, RZ, R131 ;  /* 0x00000083ff83723e */ /* 0x000fe200000010ff */
[----:B------:R-:W-:Y:S01]  /*c900*/  FMUL R142, R142, R216 ;  /* 0x000000d88e8e7220 */ /* 0x000fe20000400000 */
[----:B------:R-:W-:Y:S01]  /*c910*/  F2FP.BF16.F32.PACK_AB R132, RZ, R132 ;  /* 0x00000084ff84723e */ /* 0x000fe200000010ff */
[--C-:B0-----:R-:W-:Y:S01]  /*c920*/  @P5 IMAD.MOV.U32 R4, RZ, RZ, R8.reuse ;  /* 0x000000ffff045224 */ /* 0x101fe200078e0008 */
[----:B------:R-:W-:Y:S01]  /*c930*/  F2FP.BF16.F32.PACK_AB R133, RZ, R133 ;  /* 0x00000085ff85723e */ /* 0x000fe200000010ff */
[--C-:B------:R-:W-:Y:S01]  /*c940*/  @P5 IMAD.MOV.U32 R5, RZ, RZ, R9.reuse ;  /* 0x000000ffff055224 */ /* 0x100fe200078e0009 */
[----:B------:R-:W-:Y:S01]  /*c950*/  F2FP.BF16.F32.PACK_AB R134, RZ, R134 ;  /* 0x00000086ff86723e */ /* 0x000fe200000010ff */
[-C--:B------:R-:W-:Y:S01]  /*c960*/  FMUL R143, R143, R216.reuse ;  /* 0x000000d88f8f7220 */ /* 0x080fe20000400000 */
[----:B------:R-:W-:Y:S01]  /*c970*/  F2FP.BF16.F32.PACK_AB R135, RZ, R135 ;  /* 0x00000087ff87723e */ /* 0x000fe200000010ff */
[-C--:B------:R-:W-:Y:S01]  /*c980*/  FMUL R144, R144, R216.reuse ;  /* 0x000000d890907220 */ /* 0x080fe20000400000 */
[----:B------:R0:W-:Y:S01]  /*c990*/  @P5 STG.E.U16 desc[UR36][R4.64+0x10], R124 ;  /* 0x0000107c04005986 */ /* 0x0001e2000c101524 */
[----:B------:R-:W-:Y:S01]  /*c9a0*/  ISETP.GT.AND P5, PT, R3, RZ, P1 ;  /* 0x000000ff0300720c */ /* 0x000fe20000fa4270 */
[-C--:B------:R-:W-:Y:S01]  /*c9b0*/  FMUL R145, R145, R216.reuse ;  /* 0x000000d891917220 */ /* 0x080fe20000400000 */
[----:B------:R-:W-:Y:S01]  /*c9c0*/  ISETP.GT.AND P1, PT, R3, 0x8, P1 ;  /* 0x000000080300780c */ /* 0x000fe20000f24270 */
[----:B------:R-:W-:Y:S01]  /*c9d0*/  FMUL R146, R146, R216 ;  /* 0x000000d892927220 */ /* 0x000fe20000400000 */
[----:B------:R-:W-:Y:S01]  /*c9e0*/  F2FP.BF16.F32.PACK_AB R136, RZ, R136 ;  /* 0x00000088ff88723e */ /* 0x000fe200000010ff */
[-C--:B------:R-:W-:Y:S01]  /*c9f0*/  FMUL R147, R147, R216.reuse ;  /* 0x000000d893937220 */ /* 0x080fe20000400000 */
[----:B------:R-:W-:Y:S01]  /*ca00*/  F2FP.BF16.F32.PACK_AB R137, RZ, R137 ;  /* 0x00000089ff89723e */ /* 0x000fe200000010ff */
[----:B------:R-:W-:Y:S01]  /*ca10*/  FMUL R148, R148, R216 ;  /* 0x000000d894947220 */ /* 0x000fe20000400000 */
[----:B------:R-:W-:Y:S01]  /*ca20*/  F2FP.BF16.F32.PACK_AB R138, RZ, R138 ;  /* 0x0000008aff8a723e */ /* 0x000fe200000010ff */
[----:B------:R-:W-:Y:S01]  /*ca30*/  FMUL R149, R149, R216 ;  /* 0x000000d895957220 */ /* 0x000fe20000400000 */
[----:B------:R-:W-:Y:S01]  /*ca40*/  F2FP.BF16.F32.PACK_AB R139, RZ, R139 ;  /* 0x0000008bff8b723e */ /* 0x000fe200000010ff */
[----:B0-----:R-:W-:Y:S01]  /*ca50*/  @P4 IMAD.MOV.U32 R4, RZ, RZ, R8 ;  /* 0x000000ffff044224 */ /* 0x001fe200078e0008 */
[----:B------:R-:W-:Y:S01]  /*ca60*/  F2FP.BF16.F32.PACK_AB R140, RZ, R140 ;  /* 0x0000008cff8c723e */ /* 0x000fe200000010ff */
[----:B------:R-:W-:Y:S01]  /*ca70*/  @P4 IMAD.MOV.U32 R5, RZ, RZ, R9 ;  /* 0x000000ffff054224 */ /* 0x000fe200078e0009 */
[----:B------:R-:W-:Y:S01]  /*ca80*/  F2FP.BF16.F32.PACK_AB R141, RZ, R141 ;  /* 0x0000008dff8d723e */ /* 0x000fe200000010ff */
[----:B------:R-:W-:Y:S01]  /*ca90*/  FMUL R150, R150, R216 ;  /* 0x000000d896967220 */ /* 0x000fe20000400000 */
[----:B------:R-:W-:Y:S01]  /*caa0*/  F2FP.BF16.F32.PACK_AB R142, RZ, R142 ;  /* 0x0000008eff8e723e */ /* 0x000fe200000010ff */
[-C--:B------:R-:W-:Y:S01]  /*cab0*/  FMUL R151, R151, R216.reuse ;  /* 0x000000d897977220 */ /* 0x080fe20000400000 */
[----:B------:R0:W-:Y:S01]  /*cac0*/  @P4 STG.E.U16 desc[UR36][R4.64+0x12], R125 ;  /* 0x0000127d04004986 */ /* 0x0001e2000c101524 */
[----:B------:R-:W-:Y:S01]  /*cad0*/  ISETP.GT.AND P4, PT, R3, RZ, P0 ;  /* 0x000000ff0300720c */ /* 0x000fe20000784270 */
        /* <DEDUP_REMOVED lines=10> */
[--C-:B0-----:R-:W-:Y:S01]  /*cb80*/  @P2 IMAD.MOV.U32 R5, RZ, RZ, R7.reuse ;  /* 0x000000ffff052224 */ /* 0x101fe200078e0007 */
[----:B------:R-:W-:Y:S01]  /*cb90*/  @P2 MOV R4, R6 ;  /* 0x0000000600042202 */ /* 0x000fe20000000f00 */
[----:B------:R-:W-:Y:S01]  /*cba0*/  FMUL R157, R157, R216 ;  /* 0x000000d89d9d7220 */ /* 0x000fe20000400000 */
[----:B------:R-:W-:Y:S01]  /*cbb0*/  F2FP.BF16.F32.PACK_AB R148, RZ, R148 ;  /* 0x00000094ff94723e */ /* 0x000fe200000010ff */
[-C--:B------:R-:W-:Y:S01]  /*cbc0*/  FMUL R158, R158, R216.reuse ;  /* 0x000000d89e9e7220 */ /* 0x080fe20000400000 */
[----:B------:R-:W-:Y:S01]  /*cbd0*/  F2FP.BF16.F32.PACK_AB R149, RZ, R149 ;  /* 0x00000095ff95723e */ /* 0x000fe200000010ff */
[----:B------:R0:W-:Y:S01]  /*cbe0*/  @P2 STG.E.U16 desc[UR36][R4.64+0x10], R126 ;  /* 0x0000107e04002986 */ /* 0x0001e2000c101524 */
[----:B------:R-:W-:Y:S01]  /*cbf0*/  ISETP.GT.AND P2, PT, R0, 0x18, PT ;  /* 0x000000180000780c */ /* 0x000fe20003f44270 */
[----:B------:R-:W-:Y:S01]  /*cc00*/  FMUL R159, R159, R216 ;  /* 0x000000d89f9f7220 */ /* 0x000fe20000400000 */
[----:B------:R-:W-:Y:S01]  /*cc10*/  F2FP.BF16.F32.PACK_AB R150, RZ, R150 ;  /* 0x00000096ff96723e */ /* 0x000fe200000010ff */
        /* <DEDUP_REMOVED lines=8> */
[----:B0-----:R-:W-:Y:S01]  /*cca0*/  @P3 IMAD.MOV.U32 R4, RZ, RZ, R6 ;  /* 0x000000ffff043224 */ /* 0x001fe200078e0006 */
[----:B------:R-:W-:Y:S01]  /*ccb0*/  F2FP.BF16.F32.PACK_AB R155, RZ, R155 ;  /* 0x0000009bff9b723e */ /* 0x000fe200000010ff */
[----:B------:R-:W-:Y:S01]  /*ccc0*/  @P3 IMAD.MOV.U32 R5, RZ, RZ, R7 ;  /* 0x000000ffff053224 */ /* 0x000fe200078e0007 */
[----:B------:R-:W-:Y:S01]  /*ccd0*/  F2FP.BF16.F32.PACK_AB R156, RZ, R156 ;  /* 0x0000009cff9c723e */ /* 0x000fe200000010ff */
[-C--:B------:R-:W-:Y:S01]  /*cce0*/  FMUL R164, R164, R216.reuse ;  /* 0x000000d8a4a47220 */ /* 0x080fe20000400000 */
[----:B------:R-:W-:Y:S01]  /*ccf0*/  F2FP.BF16.F32.PACK_AB R157, RZ, R157 ;  /* 0x0000009dff9d723e */ /* 0x000fe200000010ff */
[-C--:B------:R-:W-:Y:S01]  /*cd00*/  FMUL R165, R165, R216.reuse ;  /* 0x000000d8a5a57220 */ /* 0x080fe20000400000 */
[----:B------:R0:W-:Y:S01]  /*cd10*/  @P3 STG.E.U16 desc[UR36][R4.64+0x12], R127 ;  /* 0x0000127f04003986 */ /* 0x0001e2000c101524 */
[----:B------:R-:W-:Y:S01]  /*cd20*/  ISETP.GT.AND P3, PT, R3, 0x8, P0 ;  /* 0x000000080300780c */ /* 0x000fe20000764270 */
[-C--:B------:R-:W-:Y:S01]  /*cd30*/  FMUL R166, R166, R216.reuse ;  /* 0x000000d8a6a67220 */ /* 0x080fe20000400000 */
[----:B------:R-:W-:Y:S01]  /*cd40*/  ISETP.GT.AND P0, PT, R0, 0x19, PT ;  /* 0x000000190000780c */ /* 0x000fe20003f04270 */
        /* <DEDUP_REMOVED lines=10> */
[--C-:B------:R-:W-:Y:S01]  /*cdf0*/  @P5 IMAD.MOV.U32 R5, RZ, RZ, R9.reuse ;  /* 0x000000ffff055224 */ /* 0x100fe200078e0009 */
        /* <DEDUP_REMOVED lines=17> */
[----:B------:R-:W-:Y:S01]  /*cf10*/  @P4 MOV R4, R8 ;  /* 0x0000000800044202 */ /* 0x000fe20000000f00 */
[----:B------:R-:W-:Y:S01]  /*cf20*/  FMUL R178, R178, R216 ;  /* 0x000000d8b2b27220 */ /* 0x000fe20000400000 */
[----:B------:R-:W-:Y:S01]  /*cf30*/  F2FP.BF16.F32.PACK_AB R170, RZ, R170 ;  /* 0x000000aaffaa723e */ /* 0x000fe200000010ff */
[-C--:B------:R-:W-:Y:S01]  /*cf40*/  FMUL R179, R179, R216.reuse ;  /* 0x000000d8b3b37220 */ /* 0x080fe20000400000 */
[----:B------:R-:W-:Y:S01]  /*cf50*/  F2FP.BF16.F32.PACK_AB R171, RZ, R171 ;  /* 0x000000abffab723e */ /* 0x000fe200000010ff */
[----:B------:R0:W-:Y:S01]  /*cf60*/  @P4 STG.E.U16 desc[UR36][R4.64+0x22], R129 ;  /* 0x0000228104004986 */ /* 0x0001e2000c101524 */
[----:B------:R-:W-:Y:S01]  /*cf70*/  ISETP.GT.AND P4, PT, R3, RZ, P0 ;  /* 0x000000ff0300720c */ /* 0x000fe20000784270 */
        /* <DEDUP_REMOVED lines=49> */
[----:B------:R-:W-:Y:S01]  /*d290*/  @P5 MOV R4, R8 ;  /* 0x0000000800045202 */ /* 0x000fe20000000f00 */
[-C--:B------:R-:W-:Y:S01]  /*d2a0*/  FMUL R199, R199, R216.reuse ;  /* 0x000000d8c7c77220 */ /* 0x080fe20000400000 */
[----:B------:R-:W-:Y:S01]  /*d2b0*/  F2FP.BF16.F32.PACK_AB R191, RZ, R191 ;  /* 0x000000bfffbf723e */ /* 0x000fe200000010ff */
[----:B------:R-:W-:Y:S01]  /*d2c0*/  FMUL R200, R200, R216 ;  /* 0x000000d8c8c87220 */ /* 0x000fe20000400000 */
[----:B------:R-:W-:Y:S01]  /*d2d0*/  F2FP.BF16.F32.PACK_AB R192, RZ, R192 ;  /* 0x000000c0ffc0723e */ /* 0x000fe200000010ff */
        /* <DEDUP_REMOVED lines=297> */
[----:B------:R-:W-:-:S02]  /*e570*/  F2FP.BF16.F32.PACK_AB R115, RZ, R115 ;  /* 0x00000073ff73723e */ /* 0x000fc400000010ff */
[----:B------:R0:W-:Y:S01]  /*e580*/  @P5 STG.E.U16 desc[UR36][R4.64+0x70], R148 ;  /* 0x0000709404005986 */ /* 0x0001e2000c101524 */
[----:B------:R-:W-:Y:S02]  /*e590*/  ISETP.GT.AND P5, PT, R3, RZ, P2 ;  /* 0x000000ff0300720c */ /* 0x000fe400017a4270 */
[----:B------:R-:W-:Y:S02]  /*e5a0*/  F2FP.BF16.F32.PACK_AB R116, RZ, R116 ;  /* 0x00000074ff74723e */ /* 0x000fe400000010ff */
[----:B------:R-:W-:Y:S02]  /*e5b0*/  F2FP.BF16.F32.PACK_AB R117, RZ, R117 ;  /* 0x00000075ff75723e */ /* 0x000fe400000010ff */
[----:B------:R-:W-:Y:S02]  /*e5c0*/  F2FP.BF16.F32.PACK_AB R118, RZ, R118 ;  /* 0x00000076ff76723e */ /* 0x000fe400000010ff */
[----:B------:R-:W-:Y:S01]  /*e5d0*/  F2FP.BF16.F32.PACK_AB R119, RZ, R119 ;  /* 0x00000077ff77723e */ /* 0x000fe200000010ff */
[----:B0-----:R-:W-:-:S02]  /*e5e0*/  @P4 IMAD.MOV.U32 R4, RZ, RZ, R8 ;  /* 0x000000ffff044224 */ /* 0x001fc400078e0008 */
[----:B------:R-:W-:-:S05]  /*e5f0*/  @P4 IMAD.MOV.U32 R5, RZ, RZ, R9 ;  /* 0x000000ffff054224 */ /* 0x000fca00078e0009 */
[----:B------:R0:W-:Y:S01]  /*e600*/  @P4 STG.E.U16 desc[UR36][R4.64+0x72], R149 ;  /* 0x0000729504004986 */ /* 0x0001e2000c101524 */
[----:B------:R-:W-:Y:S02]  /*e610*/  ISETP.GT.AND P4, PT, R3, RZ, P0 ;  /* 0x000000ff0300720c */ /* 0x000fe40000784270 */
[----:B0-----:R-:W-:Y:S01]  /*e620*/  @P1 MOV R4, R6 ;  /* 0x0000000600041202 */ /* 0x001fe20000000f00 */
[----:B------:R-:W-:-:S05]  /*e630*/  @P1 IMAD.MOV.U32 R5, RZ, RZ, R7 ;  /* 0x000000ffff051224 */ /* 0x000fca00078e0007 */
[----:B------:R0:W-:Y:S01]  /*e640*/  @P1 STG.E.U16 desc[UR36][R4.64+0x70], R150 ;  /* 0x0000709604001986 */ /* 0x0001e2000c101524 */
[----:B------:R-:W-:Y:S02]  /*e650*/  ISETP.GT.AND P1, PT, R3, 0x8, P2 ;  /* 0x000000080300780c */ /* 0x000fe40001724270 */
[----:B------:R-:W-:Y:S01]  /*e660*/  ISETP.GT.AND P2, PT, R0, 0x48, PT ;  /* 0x000000480000780c */ /* 0x000fe20003f44270 */
[----:B0-----:R-:W-:Y:S02]  /*e670*/  @P3 IMAD.MOV.U32 R4, RZ, RZ, R6 ;  /* 0x000000ffff043224 */ /* 0x001fe400078e0006 */
[----:B------:R-:W-:-:S05]  /*e680*/  @P3 IMAD.MOV.U32 R5, RZ, RZ, R7 ;  /* 0x000000ffff053224 */ /* 0x000fca00078e0007 */
[----:B------:R0:W-:Y:S01]  /*e690*/  @P3 STG.E.U16 desc[UR36][R4.64+0x72], R151 ;  /* 0x0000729704003986 */ /* 0x0001e2000c101524 */
[----:B------:R-:W-:Y:S02]  /*e6a0*/  ISETP.GT.AND P3, PT, R3, 0x8, P0 ;  /* 0x000000080300780c */ /* 0x000fe40000764270 */
[----:B------:R-:W-:Y:S01]  /*e6b0*/  ISETP.GT.AND P0, PT, R0, 0x49, PT ;  /* 0x000000490000780c */ /* 0x000fe20003f04270 */
[----:B0-----:R-:W-:Y:S02]  /*e6c0*/  @P5 IMAD.MOV.U32 R4, RZ, RZ, R8 ;  /* 0x000000ffff045224 */ /* 0x001fe400078e0008 */
[----:B------:R-:W-:-:S05]  /*e6d0*/  @P5 IMAD.MOV.U32 R5, RZ, RZ, R9 ;  /* 0x000000ffff055224 */ /* 0x000fca00078e0009 */
[----:B------:R0:W-:Y:S01]  /*e6e0*/  @P5 STG.E.U16 desc[UR36][R4.64+0x80], R152 ;  /* 0x0000809804005986 */ /* 0x0001e2000c101524 */
[----:B------:R-:W-:Y:S02]  /*e6f0*/  ISETP.GT.AND P5, PT, R3, RZ, P2 ;  /* 0x000000ff0300720c */ /* 0x000fe400017a4270 */
[----:B0-----:R-:W-:Y:S01]  /*e700*/  @P4 MOV R4, R8 ;  /* 0x0000000800044202 */ /* 0x001fe20000000f00 */
[----:B------:R-:W-:-:S05]  /*e710*/  @P4 IMAD.MOV.U32 R5, RZ, RZ, R9 ;  /* 0x000000ffff054224 */ /* 0x000fca00078e0009 */
[----:B------:R0:W-:Y:S01]  /*e720*/  @P4 STG.E.U16 desc[UR36][R4.64+0x82], R153 ;  /* 0x0000829904004986 */ /* 0x0001e2000c101524 */
[----:B------:R-:W-:Y:S01]  /*e730*/  ISETP.GT.AND P4, PT, R3, RZ, P0 ;  /* 0x000000ff0300720c */ /* 0x000fe20000784270 */
        /* <DEDUP_REMOVED lines=9> */
[----:B------:R-:W-:Y:S02]  /*e7d0*/  ISETP.GT.AND P0, PT, R0, 0x51, PT ;  /* 0x000000510000780c */ /* 0x000fe40003f04270 */
[----:B0-----:R-:W-:Y:S01]  /*e7e0*/  @P5 MOV R4, R8 ;  /* 0x0000000800045202 */ /* 0x001fe20000000f00 */
[----:B------:R-:W-:-:S05]  /*e7f0*/  @P5 IMAD.MOV.U32 R5, RZ, RZ, R9 ;  /* 0x000000ffff055224 */ /* 0x000fca00078e0009 */
[----:B------:R0:W-:Y:S01]  /*e800*/  @P5 STG.E.U16 desc[UR36][R4.64+0x90], R156 ;  /* 0x0000909c04005986 */ /* 0x0001e2000c101524 */
[----:B------:R-:W-:Y:S01]  /*e810*/  ISETP.GT.AND P5, PT, R3, RZ, P2 ;  /* 0x000000ff0300720c */ /* 0x000fe200017a4270 */
[----:B0-----:R-:W-:Y:S02]  /*e820*/  @P4 IMAD.MOV.U32 R4, RZ, RZ, R8 ;  /* 0x000000ffff044224 */ /* 0x001fe400078e0008 */
[----:B------:R-:W-:-:S05]  /*e830*/  @P4 IMAD.MOV.U32 R5, RZ, RZ, R9 ;  /* 0x000000ffff054224 */ /* 0x000fca00078e0009 */
[----:B------:R0:W-:Y:S01]  /*e840*/  @P4 STG.E.U16 desc[UR36][R4.64+0x92], R157 ;  /* 0x0000929d04004986 */ /* 0x0001e2000c101524 */
[----:B------:R-:W-:Y:S01]  /*e850*/  ISETP.GT.AND P4, PT, R3, RZ, P0 ;  /* 0x000000ff0300720c */ /* 0x000fe20000784270 */
        /* <DEDUP_REMOVED lines=13> */
[----:B------:R-:W-:Y:S01]  /*e930*/  ISETP.GT.AND P5, PT, R3, RZ, P2 ;  /* 0x000000ff0300720c */ /* 0x000fe200017a4270 */
[----:B0-----:R-:W-:Y:S02]  /*e940*/  @P4 IMAD.MOV.U32 R4, RZ, RZ, R8 ;  /* 0x000000ffff044224 */ /* 0x001fe400078e0008 */
        /* <DEDUP_REMOVED lines=196> */
[C---:B------:R-:W-:Y:S02]  /*f590*/  ISETP.GT.AND P5, PT, R3.reuse, RZ, P2 ;  /* 0x000000ff0300720c */ /* 0x040fe400017a4270 */
[----:B------:R-:W-:Y:S01]  /*f5a0*/  ISETP.GT.AND P2, PT, R3, 0x8, P2 ;  /* 0x000000080300780c */ /* 0x000fe20001744270 */
[----:B0-----:R-:W-:Y:S02]  /*f5b0*/  @P4 IMAD.MOV.U32 R4, RZ, RZ, R8 ;  /* 0x000000ffff044224 */ /* 0x001fe400078e0008 */
[----:B------:R-:W-:-:S05]  /*f5c0*/  @P4 IMAD.MOV.U32 R5, RZ, RZ, R9 ;  /* 0x000000ffff054224 */ /* 0x000fca00078e0009 */
[----:B------:R0:W-:Y:S01]  /*f5d0*/  @P4 STG.E.U16 desc[UR36][R4.64+0x152], R205 ;  /* 0x000152cd04004986 */ /* 0x0001e2000c101524 */
[C---:B------:R-:W-:Y:S02]  /*f5e0*/  ISETP.GT.AND P4, PT, R3.reuse, RZ, P0 ;  /* 0x000000ff0300720c */ /* 0x040fe40000784270 */
[----:B------:R-:W-:Y:S01]  /*f5f0*/  ISETP.GT.AND P0, PT, R3, 0x8, P0 ;  /* 0x000000080300780c */ /* 0x000fe20000704270 */
[----:B0-----:R-:W-:Y:S02]  /*f600*/  @P1 IMAD.MOV.U32 R4, RZ, RZ, R6 ;  /* 0x000000ffff041224 */ /* 0x001fe400078e0006 */
[----:B------:R-:W-:-:S05]  /*f610*/  @P1 IMAD.MOV.U32 R5, RZ, RZ, R7 ;  /* 0x000000ffff051224 */ /* 0x000fca00078e0007 */
[----:B------:R0:W-:Y:S01]  /*f620*/  @P1 STG.E.U16 desc[UR36][R4.64+0x150], R206 ;  /* 0x000150ce04001986 */ /* 0x0001e2000c101524 */
[----:B------:R-:W-:Y:S02]  /*f630*/  ISETP.GT.AND P1, PT, R0, 0xb9, PT ;  /* 0x000000b90000780c */ /* 0x000fe40003f24270 */
[----:B0-----:R-:W-:Y:S01]  /*f640*/  @P3 MOV R4, R6 ;  /* 0x0000000600043202 */ /* 0x001fe20000000f00 */
[----:B------:R-:W-:-:S05]  /*f650*/  @P3 IMAD.MOV.U32 R5, RZ, RZ, R7 ;  /* 0x000000ffff053224 */ /* 0x000fca00078e0007 */
[----:B------:R0:W-:Y:S01]  /*f660*/  @P3 STG.E.U16 desc[UR36][R4.64+0x152], R207 ;  /* 0x000152cf04003986 */ /* 0x0001e2000c101524 */
[----:B------:R-:W-:Y:S01]  /*f670*/  ISETP.GT.AND P3, PT, R0, 0xb8, PT ;  /* 0x000000b80000780c */ /* 0x000fe20003f64270 */
        /* <DEDUP_REMOVED lines=9> */
[----:B------:R-:W-:Y:S02]  /*f710*/  ISETP.GT.AND P3, PT, R3, 0x8, P3 ;  /* 0x000000080300780c */ /* 0x000fe40001f64270 */
[----:B0-----:R-:W-:Y:S01]  /*f720*/  @P2 MOV R4, R6 ;  /* 0x0000000600042202 */ /* 0x001fe20000000f00 */
[----:B------:R-:W-:-:S05]  /*f730*/  @P2 IMAD.MOV.U32 R5, RZ, RZ, R7 ;  /* 0x000000ffff052224 */ /* 0x000fca00078e0007 */
[----:B------:R0:W-:Y:S01]  /*f740*/  @P2 STG.E.U16 desc[UR36][R4.64+0x160], R210 ;  /* 0x000160d204002986 */ /* 0x0001e2000c101524 */
[----:B------:R-:W-:Y:S01]  /*f750*/  ISETP.GT.AND P2, PT, R0, 0xc0, PT ;  /* 0x000000c00000780c */ /* 0x000fe20003f44270 */
[----:B0-----:R-:W-:Y:S02]  /*f760*/  @P0 IMAD.MOV.U32 R4, RZ, RZ, R6 ;  /* 0x000000ffff040224 */ /* 0x001fe400078e0006 */
[----:B------:R-:W-:-:S05]  /*f770*/  @P0 IMAD.MOV.U32 R5, RZ, RZ, R7 ;  /* 0x000000ffff050224 */ /* 0x000fca00078e0007 */
[----:B------:R0:W-:Y:S01]  /*f780*/  @P0 STG.E.U16 desc[UR36][R4.64+0x162], R211 ;  /* 0x000162d304000986 */ /* 0x0001e2000c101524 */
[----:B------:R-:W-:Y:S01]  /*f790*/  ISETP.GT.AND P0, PT, R0, 0xc1, PT ;  /* 0x000000c10000780c */ /* 0x000fe20003f04270 */
        /* <DEDUP_REMOVED lines=426> */
[----:B------:R0:W-:Y:S02]  /*11240*/  @P3 STG.E.U16 desc[UR36][R4.64+0x2e0], R114 ;  /* 0x0002e07204003986 */ /* 0x0001e4000c101524 */
[----:B0-----:R-:W-:Y:S02]  /*11250*/  @P0 IMAD.MOV.U32 R4, RZ, RZ, R6 ;  /* 0x000000ffff040224 */ /* 0x001fe400078e0006 */
[----:B------:R-:W-:-:S05]  /*11260*/  @P0 IMAD.MOV.U32 R5, RZ, RZ, R7 ;  /* 0x000000ffff050224 */ /* 0x000fca00078e0007 */
[----:B------:R0:W-:Y:S02]  /*11270*/  @P0 STG.E.U16 desc[UR36][R4.64+0x2e2], R115 ;  /* 0x0002e27304000986 */ /* 0x0001e4000c101524 */
[----:B0-----:R-:W-:Y:S02]  /*11280*/  @P5 IMAD.MOV.U32 R4, RZ, RZ, R8 ;  /* 0x000000ffff045224 */ /* 0x001fe400078e0008 */
[----:B------:R-:W-:-:S05]  /*11290*/  @P5 IMAD.MOV.U32 R5, RZ, RZ, R9 ;  /* 0x000000ffff055224 */ /* 0x000fca00078e0009 */
[----:B------:R0:W-:Y:S04]  /*112a0*/  @P5 STG.E.U16 desc[UR36][R4.64+0x2f0], R116 ;  /* 0x0002f07404005986 */ /* 0x0001e8000c101524 */
[----:B------:R1:W-:Y:S01]  /*112b0*/  @P4 STG.E.U16 desc[UR36][R8.64+0x2f2], R117 ;  /* 0x0002f27508004986 */ /* 0x0003e2000c101524 */
[----:B0-----:R-:W-:Y:S01]  /*112c0*/  @P2 MOV R4, R6 ;  /* 0x0000000600042202 */ /* 0x001fe20000000f00 */
[----:B------:R-:W-:-:S05]  /*112d0*/  @P2 IMAD.MOV.U32 R5, RZ, RZ, R7 ;  /* 0x000000ffff052224 */ /* 0x000fca00078e0007 */
[----:B------:R1:W-:Y:S04]  /*112e0*/  @P2 STG.E.U16 desc[UR36][R4.64+0x2f0], R118 ;  /* 0x0002f07604002986 */ /* 0x0003e8000c101524 */
[----:B------:R1:W-:Y:S02]  /*112f0*/  @P1 STG.E.U16 desc[UR36][R6.64+0x2f2], R119 ;  /* 0x0002f27706001986 */ /* 0x0003e4000c101524 */
.L_x_416:
[----:B------:R-:W-:Y:S05]  /*11300*/  BSYNC B0 ;  /* 0x0000000000007941 */ /* 0x000fea0003800000 */
.L_x_34:
[----:B------:R-:W-:Y:S01]  /*11310*/  ULDC UR4, c[0x0][0xc] ;  /* 0x0000030000047ab9 */ /* 0x000fe20000000800 */
[----:B------:R-:W-:Y:S01]  /*11320*/  ULDC UR5, c[0x0][0x10] ;  /* 0x0000040000057ab9 */ /* 0x000fe20000000800 */
[----:B------:R-:W0:Y:S01]  /*11330*/  LDC R3, c[0x0][0x14] ;  /* 0x00000500ff037b82 */ /* 0x000e220000000800 */
[----:B------:R-:W-:Y:S01]  /*11340*/  UIMAD.WIDE.U32 UR4, UR4, UR5, URZ ;  /* 0x00000005040472a5 */ /* 0x000fe2000f8e003f */
[----:B------:R-:W-:Y:S01]  /*11350*/  IMAD.MOV.U32 R18, RZ, RZ, R22 ;  /* 0x000000ffff127224 */ /* 0x000fe200078e0016 */
[----:B-1----:R-:W-:-:S04]  /*11360*/  PRMT R0, RZ, 0x7610, R0 ;  /* 0x00007610ff007816 */ /* 0x002fc80000000000 */
[----:B0-----:R-:W-:Y:S01]  /*11370*/  IMAD.WIDE.U32 R4, R3, UR4, R18 ;  /* 0x0000000403047c25 */ /* 0x001fe2000f8e0012 */
[----:B------:R-:W-:-:S03]  /*11380*/  MOV R18, 0xffffffff ;  /* 0xffffffff00127802 */ /* 0x000fc60000000f00 */
[----:B------:R-:W-:Y:S01]  /*11390*/  IMAD R3, R3, UR5, RZ ;  /* 0x0000000503037c24 */ /* 0x000fe2000f8e02ff */
[----:B------:R-:W-:Y:S01]  /*113a0*/  ULDC.64 UR4, c[0x0][0x650] ;  /* 0x0001940000047ab9 */ /* 0x000fe20000000a00 */
[----:B------:R-:W-:Y:S01]  /*113b0*/  IMAD.MOV.U32 R22, RZ, RZ, R4 ;  /* 0x000000ffff167224 */ /* 0x000fe200078e0004 */
[----:B------:R-:W-:Y:S01]  /*113c0*/  ISETP.GE.U32.AND P0, PT, R4, UR4, PT ;  /* 0x0000000404007c0c */ /* 0x000fe2000bf06070 */
[----:B------:R-:W-:Y:S02]  /*113d0*/  IMAD.IADD R19, R5, 0x1, R3 ;  /* 0x0000000105137824 */ /* 0x000fe400078e0203 */
[----:B------:R-:W-:-:S03]  /*113e0*/  IMAD.MOV.U32 R3, RZ, RZ, -0x1 ;  /* 0xffffffffff037424 */ /* 0x000fc600078e00ff */
[----:B------:R-:W-:Y:S02]  /*113f0*/  ISETP.GE.U32.AND.EX P0, PT, R19, UR5, PT, P0 ;  /* 0x0000000513007c0c */ /* 0x000fe4000bf06100 */
[----:B------:R0:W-:Y:S11]  /*11400*/  STL [R1+0x4], R3 ;  /* 0x0000040301007387 */ /* 0x0001f60000100800 */
[----:B0-----:R-:W-:Y:S05]  /*11410*/  @P0 BRA `(.L_x_417) ;  /* 0x0000000400740947 */ /* 0x001fea0003800000 */
[----:B--2---:R-:W0:Y:S01]  /*11420*/  S2R R12, SR_CTAID.X ;  /* 0x00000000000c7919 */ /* 0x004e220000002500 */
[----:B------:R-:W1:Y:S01]  /*11430*/  LDC.64 R10, c[0x0][0x628] ;  /* 0x00018a00ff0a7b82 */ /* 0x000e620000000a00 */
[----:B------:R-:W-:Y:S01]  /*11440*/  ULDC UR4, c[0x0][0x150] ;  /* 0x0000540000047ab9 */ /* 0x000fe20000000800 */
[----:B------:R-:W-:Y:S01]  /*11450*/  IMAD.MOV.U32 R8, RZ, RZ, R22 ;  /* 0x000000ffff087224 */ /* 0x000fe200078e0016 */
[----:B------:R-:W2:Y:S01]  /*11460*/  S2R R20, SR_CTAID.Y ;  /* 0x0000000000147919 */ /* 0x000ea20000002600 */
[----:B------:R-:W-:-:S04]  /*11470*/  IMAD.MOV.U32 R9, RZ, RZ, R19 ;  /* 0x000000ffff097224 */ /* 0x000fc800078e0013 */
[----:B------:R-:W2:Y:S08]  /*11480*/  LDC R21, c[0x0][0x144] ;  /* 0x00005100ff157b82 */ /* 0x000eb00000000800 */
[----:B------:R-:W2:Y:S08]  /*11490*/  LDC R0, c[0x0][0x630] ;  /* 0x00018c00ff007b82 */ /* 0x000eb00000000800 */
[----:B------:R-:W2:Y:S01]  /*114a0*/  LDC.64 R14, c[0x0][0x620] ;  /* 0x00018800ff0e7b82 */ /* 0x000ea20000000a00 */
[----:B-1----:R-:W-:-:S04]  /*114b0*/  ISETP.NE.U32.AND P0, PT, R10, RZ, PT ;  /* 0x000000ff0a00720c */ /* 0x002fc80003f05070 */
[----:B------:R-:W-:Y:S02]  /*114c0*/  ISETP.NE.AND.EX P0, PT, R11, RZ, PT, P0 ;  /* 0x000000ff0b00720c */ /* 0x000fe40003f05300 */
[----:B0-----:R-:W-:-:S05]  /*114d0*/  I2FP.F32.U32 R3, R12 ;  /* 0x0000000c00037245 */ /* 0x001fca0000201000 */
[----:B------:R-:W-:-:S04]  /*114e0*/  FMUL R3, R3, UR4 ;  /* 0x0000000403037c20 */ /* 0x000fc80008400000 */
[----:B------:R0:W1:Y:S02]  /*114f0*/  F2I.U32.TRUNC.NTZ R18, R3 ;  /* 0x0000000300127305 */ /* 0x000064000020f000 */
[----:B------:R-:W-:Y:S05]  /*11500*/  @!P0 BRA `(.L_x_418) ;  /* 0x0000000000288947 */ /* 0x000fea0003800000 */
[----:B0-----:R-:W0:Y:S02]  /*11510*/  LDC R3, c[0x0][0x634] ;  /* 0x00018d00ff037b82 */ /* 0x001e240000000800 */
        /* <DEDUP_REMOVED lines=9> */
.L_x_418:
[----:B------:R-:W3:Y:S01]  /*115b0*/  LDC.64 R28, c[0x0][0x640] ;  /* 0x00019000ff1c7b82 */ /* 0x000ee20000000a00 */
[-CC-:B--2---:R-:W-:Y:S01]  /*115c0*/  SHF.R.U64 R13, R8, R0.reuse, R9.reuse ;  /* 0x00000000080d7219 */ /* 0x184fe20000001209 */
[----:B-1----:R-:W-:Y:S01]  /*115d0*/  IMAD.MOV R7, RZ, RZ, -R18 ;  /* 0x000000ffff077224 */ /* 0x002fe200078e0a12 */
[----:B------:R-:W-:Y:S01]  /*115e0*/  SHF.R.U32.HI R0, RZ, R0, R9 ;  /* 0x00000000ff007219 */ /* 0x000fe20000011609 */
[----:B------:R-:W-:Y:S01]  /*115f0*/  IMAD.MOV.U32 R18, RZ, RZ, R22 ;  /* 0x000000ffff127224 */ /* 0x000fe200078e0016 */
[----:B0-----:R-:W-:Y:S01]  /*11600*/  IADD3 R3, P0, RZ, -R13, RZ ;  /* 0x8000000dff037210 */ /* 0x001fe20007f1e0ff */
[----:B------:R-:W-:Y:S01]  /*11610*/  IMAD R25, R21, R7, R12 ;  /* 0x0000000715197224 */ /* 0x000fe200078e020c */
[----:B------:R-:W-:Y:S01]  /*11620*/  ULDC UR4, c[0x0][0x154] ;  /* 0x0000550000047ab9 */ /* 0x000fe20000000800 */
[----:B------:R-:W0:Y:S01]  /*11630*/  LDC R6, c[0x0][0x618] ;  /* 0x00018600ff067b82 */ /* 0x000e220000000800 */
[----:B------:R-:W-:Y:S01]  /*11640*/  IADD3.X R5, RZ, ~R0, RZ, P0, !PT ;  /* 0x80000000ff057210 */ /* 0x000fe200007fe4ff */
[----:B------:R-:W-:-:S04]  /*11650*/  IMAD.MOV.U32 R7, RZ, RZ, 0x1 ;  /* 0x00000001ff077424 */ /* 0x000fc800078e00ff */
[-C--:B------:R-:W-:Y:S02]  /*11660*/  IMAD R0, R5, R14.reuse, RZ ;  /* 0x0000000e05007224 */ /* 0x080fe400078e02ff */
[----:B------:R-:W1:Y:S01]  /*11670*/  LDC R8, c[0x0][0x608] ;  /* 0x00018200ff087b82 */ /* 0x000e620000000800 */
[----:B------:R-:W-:-:S04]  /*11680*/  IMAD.WIDE.U32 R4, R3, R14, R18 ;  /* 0x0000000e03047225 */ /* 0x000fc800078e0012 */
[----:B------:R-:W-:Y:S01]  /*11690*/  IMAD R3, R3, R15, R0 ;  /* 0x0000000f03037224 */ /* 0x000fe200078e0200 */
[----:B------:R-:W-:Y:S02]  /*116a0*/  I2FP.F32.U32 R0, R20 ;  /* 0x0000001400007245 */ /* 0x000fe40000201000 */
[----:B------:R-:W2:Y:S01]  /*116b0*/  LDC R24, c[0x0][0x658] ;  /* 0x00019600ff187b82 */ /* 0x000ea20000000800 */
[----:B------:R-:W-:Y:S01]  /*116c0*/  IMAD.IADD R3, R5, 0x1, R3 ;  /* 0x0000000105037824 */ /* 0x000fe200078e0203 */
[----:B---3--:R-:W-:Y:S01]  /*116d0*/  ISETP.NE.U32.AND P0, PT, R28, RZ, PT ;  /* 0x000000ff1c00720c */ /* 0x008fe20003f05070 */
[----:B------:R-:W-:Y:S01]  /*116e0*/  FMUL R0, R0, UR4 ;  /* 0x0000000400007c20 */ /* 0x000fe20008400000 */
[----:B------:R-:W-:Y:S02]  /*116f0*/  IMAD.MOV.U32 R5, RZ, RZ, -0x1 ;  /* 0xffffffffff057424 */ /* 0x000fe400078e00ff */
[----:B------:R-:W-:Y:S01]  /*11700*/  ISETP.NE.AND.EX P0, PT, R29, RZ, PT, P0 ;  /* 0x000000ff1d00720c */ /* 0x000fe20003f05300 */
[----:B------:R3:W2:Y:S01]  /*11710*/  F2I.U32.TRUNC.NTZ R15, R0 ;  /* 0x00000000000f7305 */ /* 0x0006a2000020f000 */
[----:B------:R-:W3:Y:S01]  /*11720*/  LDC R21, c[0x0][0x148] ;  /* 0x00005200ff157b82 */ /* 0x000ee20000000800 */
[----:B0-----:R-:W-:-:S02]  /*11730*/  SHF.R.U64 R12, R4, R6, R3 ;  /* 0x00000006040c7219 */ /* 0x001fc40000001203 */
[----:B------:R-:W-:-:S05]  /*11740*/  SHF.R.U32.HI R3, RZ, R6, R3 ;  /* 0x00000006ff037219 */ /* 0x000fca0000011603 */
[----:B------:R-:W0:Y:S01]  /*11750*/  LDC R18, c[0x0][0x600] ;  /* 0x00018000ff127b82 */ /* 0x000e220000000800 */
[-CC-:B-1----:R-:W-:Y:S02]  /*11760*/  SHF.R.U64 R10, R12, R8.reuse, R3.reuse ;  /* 0x000000080c0a7219 */ /* 0x182fe40000001203 */
[----:B------:R-:W-:-:S05]  /*11770*/  SHF.R.U32.HI R3, RZ, R8, R3 ;  /* 0x00000008ff037219 */ /* 0x000fca0000011603 */
[----:B------:R-:W1:Y:S01]  /*11780*/  LDC R26, c[0x0][0x648] ;  /* 0x00019200ff1a7b82 */ /* 0x000e620000000800 */
[-C--:B--2---:R-:W-:Y:S02]  /*11790*/  SHF.L.U32 R4, R5, R24.reuse, RZ ;  /* 0x0000001805047219 */ /* 0x084fe400000006ff */
[--C-:B------:R-:W-:Y:S02]  /*117a0*/  SHF.R.U64 R14, R10, R24, R3.reuse ;  /* 0x000000180a0e7219 */ /* 0x100fe40000001203 */
[----:B------:R-:W-:Y:S02]  /*117b0*/  LOP3.LUT R27, RZ, R4, RZ, 0x33, !PT ;  /* 0x00000004ff1b7212 */ /* 0x000fe400078e33ff */
[-C--:B------:R-:W-:Y:S01]  /*117c0*/  SHF.R.U32.HI R5, RZ, R24.reuse, R3 ;  /* 0x00000018ff057219 */ /* 0x080fe20000011603 */
[----:B------:R-:W2:Y:S01]  /*117d0*/  LDC R30, c[0x0][0x638] ;  /* 0x00018e00ff1e7b82 */ /* 0x000ea20000000800 */
[----:B------:R-:W-:Y:S02]  /*117e0*/  SHF.L.U32 R226, R7, R24, RZ ;  /* 0x0000001807e27219 */ /* 0x000fe400000006ff */
[----:B------:R-:W-:-:S05]  /*117f0*/  MOV R4, R14 ;  /* 0x0000000e00047202 */ /* 0x000fca0000000f00 */
[----:B------:R-:W0:Y:S01]  /*11800*/  LDC R31, c[0x0][0x610] ;  /* 0x00018400ff1f7b82 */ /* 0x000e220000000800 */
[----:B------:R-:W-:Y:S05]  /*11810*/  @!P0 BRA `(.L_x_419) ;  /* 0x0000000000288947 */ /* 0x000fea0003800000 */
[----:B------:R-:W4:Y:S02]  /*11820*/  LDC R3, c[0x0][0x64c] ;  /* 0x00019300ff037b82 */ /* 0x000f240000000800 */
[----:B----4-:R-:W-:-:S05]  /*11830*/  IADD3 R3, P0, R14, R3, RZ ;  /* 0x000000030e037210 */ /* 0x010fca0007f1e0ff */
        /* <DEDUP_REMOVED lines=8> */
.L_x_419:
[----:B------:R-:W4:Y:S01]  /*118c0*/  LDC R3, c[0x0][0x65c] ;  /* 0x00019700ff037b82 */ /* 0x000f220000000800 */
[----:B-1-3--:R-:W-:Y:S01]  /*118d0*/  SHF.R.U64 R0, R4, R26, R5 ;  /* 0x0000001a04007219 */ /* 0x00afe20000001205 */
[----:B0-----:R-:W-:Y:S01]  /*118e0*/  VIADD R7, R18, 0xffffffff ;  /* 0xffffffff12077836 */ /* 0x001fe20000000000 */
[----:B------:R-:W-:Y:S01]  /*118f0*/  LOP3.LUT R5, R10, R27, RZ, 0xc0, !PT ;  /* 0x0000001b0a057212 */ /* 0x000fe200078ec0ff */
[----:B------:R-:W-:Y:S02]  /*11900*/  IMAD.MOV R15, RZ, RZ, -R15 ;  /* 0x000000ffff0f7224 */ /* 0x000fe400078e0a0f */
[----:B------:R-:W-:Y:S02]  /*11910*/  IMAD.MOV.U32 R4, RZ, RZ, 0x1 ;  /* 0x00000001ff047424 */ /* 0x000fe400078e00ff */
[----:B------:R-:W-:Y:S01]  /*11920*/  IMAD R226, R226, R0, R5 ;  /* 0x00000000e2e27224 */ /* 0x000fe200078e0205 */
[----:B------:R-:W-:Y:S02]  /*11930*/  LOP3.LUT R5, R12, R7, RZ, 0xc0, !PT ;  /* 0x000000070c057212 */ /* 0x000fe400078ec0ff */
[----:B----4-:R-:W-:-:S02]  /*11940*/  ISETP.NE.AND P0, PT, R3, 0x1, PT ;  /* 0x000000010300780c */ /* 0x010fc40003f05270 */
[----:B------:R-:W-:-:S05]  /*11950*/  IADD3 R3, -R0, RZ, RZ ;  /* 0x000000ff00037210 */ /* 0x000fca0007ffe1ff */
[----:B--2---:R-:W-:-:S04]  /*11960*/  IMAD R0, R3, R30, R14 ;  /* 0x0000001e03007224 */ /* 0x004fc800078e020e */
[----:B------:R-:W-:Y:S01]  /*11970*/  IMAD R3, R0, R18, R5 ;  /* 0x0000001200037224 */ /* 0x000fe200078e0205 */
[----:B------:R-:W-:Y:S01]  /*11980*/  PRMT R0, R4, 0x7610, R0 ;  /* 0x0000761004007816 */ /* 0x000fe20000000000 */
[----:B------:R-:W-:Y:S02]  /*11990*/  @P0 IMAD R25, R21, R15, R20 ;  /* 0x0000000f15190224 */ /* 0x000fe400078e0214 */
[----:B------:R-:W-:Y:S02]  /*119a0*/  IMAD.MOV.U32 R18, RZ, RZ, R13 ;  /* 0x000000ffff127224 */ /* 0x000fe400078e000d */
[----:B------:R-:W-:-:S05]  /*119b0*/  IMAD R226, R226, R31, R25 ;  /* 0x0000001fe2e27224 */ /* 0x000fca00078e0219 */
[----:B------:R-:W-:Y:S02]  /*119c0*/  SEL R4, R3, R226, !P0 ;  /* 0x000000e203047207 */ /* 0x000fe40004000000 */
[----:B------:R-:W-:-:S03]  /*119d0*/  SEL R226, R226, R3, !P0 ;  /* 0x00000003e2e27207 */ /* 0x000fc60004000000 */
[----:B------:R0:W-:Y:S04]  /*119e0*/  STL [R1+0x4], R4 ;  /* 0x0000040401007387 */ /* 0x0001e80000100800 */
.L_x_417:
[----:B------:R1:W-:Y:S01]  /*119f0*/  STL [R1], R226 ;  /* 0x000000e201007387 */ /* 0x0003e20000100800 */
[----:B------:R-:W-:-:S13]  /*11a00*/  LOP3.LUT P0, RZ, R0, 0xff, RZ, 0xc0, !PT ;  /* 0x000000ff00ff7812 */ /* 0x000fda000780c0ff */
[----:B-1----:R-:W-:Y:S05]  /*11a10*/  @P0 BRA `(.L_x_420) ;  /* 0xfffffef800200947 */ /* 0x002fea000383ffff */
[----:B------:R-:W-:Y:S05]  /*11a20*/  EXIT ;  /* 0x000000000000794d */ /* 0x000fea0003800000 */
.L_x_7:
[----:B0-----:R-:W-:Y:S01]  /*11a30*/  ULDC.64 UR4, c[0x0][0x650] ;  /* 0x0001940000047ab9 */ /* 0x001fe20000000a00 */
[----:B------:R-:W-:Y:S01]  /*11a40*/  PRMT R2, RZ, 0x7610, R2 ;  /* 0x00007610ff027816 */ /* 0x000fe20000000002 */
[----:B------:R-:W-:Y:S01]  /*11a50*/  IMAD.MOV.U32 R12, RZ, RZ, -0x1 ;  /* 0xffffffffff0c7424 */ /* 0x000fe200078e00ff */
[----:B------:R-:W-:Y:S01]  /*11a60*/  ISETP.GE.U32.AND P0, PT, R22, UR4, PT ;  /* 0x0000000416007c0c */ /* 0x000fe2000bf06070 */
[----:B------:R-:W-:Y:S02]  /*11a70*/  IMAD.MOV.U32 R21, RZ, RZ, -0x1 ;  /* 0xffffffffff157424 */ /* 0x000fe400078e00ff */
[----:B------:R-:W-:Y:S01]  /*11a80*/  IMAD.MOV.U32 R13, RZ, RZ, -0x1 ;  /* 0xffffffffff0d7424 */ /* 0x000fe200078e00ff */
[----:B------:R-:W-:-:S13]  /*11a90*/  ISETP.GE.U32.AND.EX P0, PT, R19, UR5, PT, P0 ;  /* 0x0000000513007c0c */ /* 0x000fda000bf06100 */
[----:B------:R-:W-:Y:S05]  /*11aa0*/  @P0 BRA `(.L_x_421) ;  /* 0x0000000400340947 */ /* 0x000fea0003800000 */
[----:B------:R-:W0:Y:S01]  /*11ab0*/  LDC.64 R20, c[0x0][0x628] ;  /* 0x00018a00ff147b82 */ /* 0x000e220000000a00 */
[----:B------:R-:W-:Y:S01]  /*11ac0*/  MOV R12, R22 ;  /* 0x00000016000c7202 */ /* 0x000fe20000000f00 */
[----:B------:R-:W-:-:S06]  /*11ad0*/  IMAD.MOV.U32 R13, RZ, RZ, R19 ;  /* 0x000000ffff0d7224 */ /* 0x000fcc00078e0013 */
        /* <DEDUP_REMOVED lines=15> */
.L_x_422:
[----:B------:R-:W0:Y:S01]  /*11bd0*/  LDC.64 R28, c[0x0][0x640] ;  /* 0x00019000ff1c7b82 */ /* 0x000e220000000a00 */
[-CC-:B------:R-:W-:Y:S01]  /*11be0*/  SHF.R.U64 R16, R12, R2.reuse, R13.reuse ;  /* 0x000000020c107219 */ /* 0x180fe2000000120d */
[----:B------:R-:W-:Y:S01]  /*11bf0*/  IMAD.MOV.U32 R26, RZ, RZ, 0x1 ;  /* 0x00000001ff1a7424 */ /* 0x000fe200078e00ff */
[----:B------:R-:W-:Y:S02]  /*11c00*/  SHF.R.U32.HI R2, RZ, R2, R13 ;  /* 0x00000002ff027219 */ /* 0x000fe4000001160d */
[----:B------:R-:W-:Y:S02]  /*11c10*/  IADD3 R11, P0, RZ, -R16, RZ ;  /* 0x80000010ff0b7210 */ /* 0x000fe40007f1e0ff */
[----:B------:R-:W-:Y:S01]  /*11c20*/  MOV R18, R22 ;  /* 0x0000001600127202 */ /* 0x000fe20000000f00 */
[----:B------:R-:W1:Y:S02]  /*11c30*/  LDC R10, c[0x0][0x618] ;  /* 0x00018600ff0a7b82 */ /* 0x000e640000000800 */
[----:B------:R-:W-:-:S04]  /*11c40*/  IMAD.X R9, RZ, RZ, ~R2, P0 ;  /* 0x000000ffff097224 */ /* 0x000fc800000e0e02 */
[-C--:B------:R-:W-:Y:S02]  /*11c50*/  IMAD R2, R9, R24.reuse, RZ ;  /* 0x0000001809027224 */ /* 0x080fe400078e02ff */
[----:B------:R-:W2:Y:S01]  /*11c60*/  LDC R12, c[0x0][0x608] ;  /* 0x00018200ff0c7b82 */ /* 0x000ea20000000800 */
[----:B------:R-:W-:-:S04]  /*11c70*/  IMAD.WIDE.U32 R8, R11, R24, R18 ;  /* 0x000000180b087225 */ /* 0x000fc800078e0012 */
[----:B------:R-:W-:-:S03]  /*11c80*/  IMAD R11, R11, R25, R2 ;  /* 0x000000190b0b7224 */ /* 0x000fc600078e0202 */
[----:B------:R-:W3:Y:S01]  /*11c90*/  LDC R27, c[0x0][0x658] ;  /* 0x00019600ff1b7b82 */ /* 0x000ee20000000800 */
[----:B------:R-:W-:Y:S01]  /*11ca0*/  IMAD.IADD R9, R9, 0x1, R11 ;  /* 0x0000000109097824 */ /* 0x000fe200078e020b */
[----:B0-----:R-:W-:-:S04]  /*11cb0*/  ISETP.NE.U32.AND P0, PT, R28, RZ, PT ;  /* 0x000000ff1c00720c */ /* 0x001fc80003f05070 */
[----:B------:R-:W-:Y:S02]  /*11cc0*/  ISETP.NE.AND.EX P0, PT, R29, RZ, PT, P0 ;  /* 0x000000ff1d00720c */ /* 0x000fe40003f05300 */
[----:B------:R-:W0:Y:S01]  /*11cd0*/  LDC R18, c[0x0][0x600] ;  /* 0x00018000ff127b82 */ /* 0x000e220000000800 */
[-CC-:B-1----:R-:W-:Y:S01]  /*11ce0*/  SHF.R.U64 R6, R8, R10.reuse, R9.reuse ;  /* 0x0000000a08067219 */ /* 0x182fe20000001209 */
[----:B------:R-:W-:Y:S01]  /*11cf0*/  IMAD.MOV.U32 R8, RZ, RZ, -0x1 ;  /* 0xffffffffff087424 */ /* 0x000fe200078e00ff */
[----:B------:R-:W-:-:S05]  /*11d00*/  SHF.R.U32.HI R9, RZ, R10, R9 ;  /* 0x0000000aff097219 */ /* 0x000fca0000011609 */
[----:B------:R-:W1:Y:S01]  /*11d10*/  LDC R20, c[0x0][0x648] ;  /* 0x00019200ff147b82 */ /* 0x000e620000000800 */
[-CC-:B--2---:R-:W-:Y:S02]  /*11d20*/  SHF.R.U64 R21, R6, R12.reuse, R9.reuse ;  /* 0x0000000c06157219 */ /* 0x184fe40000001209 */
[----:B------:R-:W-:-:S05]  /*11d30*/  SHF.R.U32.HI R2, RZ, R12, R9 ;  /* 0x0000000cff027219 */ /* 0x000fca0000011609 */
[----:B------:R-:W2:Y:S01]  /*11d40*/  LDC R24, c[0x0][0x638] ;  /* 0x00018e00ff187b82 */ /* 0x000ea20000000800 */
[-C--:B---3--:R-:W-:Y:S02]  /*11d50*/  SHF.L.U32 R8, R8, R27.reuse, RZ ;  /* 0x0000001b08087219 */ /* 0x088fe400000006ff */
[-CC-:B------:R-:W-:Y:S02]  /*11d60*/  SHF.R.U64 R23, R21, R27.reuse, R2.reuse ;  /* 0x0000001b15177219 */ /* 0x180fe40000001202 */
[----:B------:R-:W-:Y:S02]  /*11d70*/  LOP3.LUT R30, RZ, R8, RZ, 0x33, !PT ;  /* 0x00000008ff1e7212 */ /* 0x000fe400078e33ff */
[----:B------:R-:W-:Y:S01]  /*11d80*/  SHF.R.U32.HI R9, RZ, R27, R2 ;  /* 0x0000001bff097219 */ /* 0x000fe20000011602 */
[----:B------:R-:W3:Y:S01]  /*11d90*/  LDC R25, c[0x0][0x610] ;  /* 0x00018400ff197b82 */ /* 0x000ee20000000800 */
[----:B------:R-:W-:Y:S01]  /*11da0*/  IMAD.MOV.U32 R8, RZ, RZ, R23 ;  /* 0x000000ffff087224 */ /* 0x000fe200078e0017 */
[----:B------:R-:W-:Y:S06]  /*11db0*/  @!P0 BRA `(.L_x_423) ;  /* 0x0000000000288947 */ /* 0x000fec0003800000 */
        /* <DEDUP_REMOVED lines=10> */
.L_x_423:
[----:B------:R-:W4:Y:S01]  /*11e60*/  LDC R2, c[0x0][0x65c] ;  /* 0x00019700ff027b82 */ /* 0x000f220000000800 */
[----:B-1----:R-:W-:Y:S01]  /*11e70*/  SHF.R.U64 R5, R8, R20, R9 ;  /* 0x0000001408057219 */ /* 0x002fe20000001209 */
[----:B0-----:R-:W-:Y:S01]  /*11e80*/  VIADD R9, R18, 0xffffffff ;  /* 0xffffffff12097836 */ /* 0x001fe20000000000 */
[----:B------:R-:W-:Y:S01]  /*11e90*/  SHF.L.U32 R26, R26, R27, RZ ;  /* 0x0000001b1a1a7219 */ /* 0x000fe200000006ff */
[----:B------:R-:W-:Y:S02]  /*11ea0*/  IMAD.MOV.U32 R13, RZ, RZ, R16 ;  /* 0x000000ffff0d7224 */ /* 0x000fe400078e0010 */
[----:B------:R-:W-:Y:S01]  /*11eb0*/  IMAD.MOV R8, RZ, RZ, -R5 ;  /* 0x000000ffff087224 */ /* 0x000fe200078e0a05 */
[----:B----4-:R-:W-:Y:S02]  /*11ec0*/  ISETP.NE.AND P0, PT, R2, 0x1, PT ;  /* 0x000000010200780c */ /* 0x010fe40003f05270 */
[----:B------:R-:W-:-:S11]  /*11ed0*/  LOP3.LUT R2, R21, R30, RZ, 0xc0, !PT ;  /* 0x0000001e15027212 */ /* 0x000fd600078ec0ff */
[----:B------:R-:W-:Y:S02]  /*11ee0*/  @P0 IMAD R3, R7, R14, R4 ;  /* 0x0000000e07030224 */ /* 0x000fe400078e0204 */
[----:B------:R-:W-:Y:S01]  /*11ef0*/  IMAD R4, R26, R5, R2 ;  /* 0x000000051a047224 */ /* 0x000fe200078e0202 */
[----:B------:R-:W-:Y:S01]  /*11f00*/  LOP3.LUT R5, R6, R9, RZ, 0xc0, !PT ;  /* 0x0000000906057212 */ /* 0x000fe200078ec0ff */
[----:B--2---:R-:W-:Y:S02]  /*11f10*/  IMAD R2, R8, R24, R23 ;  /* 0x0000001808027224 */ /* 0x004fe400078e0217 */
[----:B---3--:R-:W-:Y:S02]  /*11f20*/  IMAD R3, R4, R25, R3 ;  /* 0x0000001904037224 */ /* 0x008fe400078e0203 */
[----:B------:R-:W-:Y:S02]  /*11f30*/  IMAD R12, R2, R18, R5 ;  /* 0x00000012020c7224 */ /* 0x000fe400078e0205 */
[----:B------:R-:W-:-:S03]  /*11f40*/  IMAD.MOV.U32 R4, RZ, RZ, 0x1 ;  /* 0x00000001ff047424 */ /* 0x000fc600078e00ff */
[----:B------:R-:W-:Y:S02]  /*11f50*/  SEL R21, R12, R3, !P0 ;  /* 0x000000030c157207 */ /* 0x000fe40004000000 */
[----:B------:R-:W-:Y:S02]  /*11f60*/  PRMT R2, R4, 0x7610, R2 ;  /* 0x0000761004027816 */ /* 0x000fe40000000002 */
[----:B------:R-:W-:-:S07]  /*11f70*/  SEL R12, R3, R12, !P0 ;  /* 0x0000000c030c7207 */ /* 0x000fce0004000000 */
.L_x_421:
[----:B------:R-:W-:-:S08]  /*11f80*/  NOP ;  /* 0x0000000000007918 */ /* 0x000fd00000000000 */
[----:B------:R-:W0:-:S00]  /*11f90*/  USETMAXREG.DEALLOC.CTAPOOL 0x28 ;  /* 0x00000028000079c8 */ /* 0x000e0000080e0500 */
[----:B0-----:R-:W-:-:S13]  /*11fa0*/  ISETP.NE.AND P0, PT, R0, RZ, PT ;  /* 0x000000ff0000720c */ /* 0x001fda0003f05270 */
[----:B------:R-:W-:Y:S05]  /*11fb0*/  @P0 EXIT ;  /* 0x000000000000094d */ /* 0x000fea0003800000 */
[----:B------:R-:W-:Y:S01]  /*11fc0*/  LOP3.LUT P0, RZ, R2, 0xff, RZ, 0xc0, !PT ;  /* 0x000000ff02ff7812 */ /* 0x000fe2000780c0ff */
[----:B------:R-:W-:Y:S01]  /*11fd0*/  IMAD.MOV.U32 R10, RZ, RZ, RZ ;  /* 0x000000ffff0a7224 */ /* 0x000fe200078e00ff */
[----:B------:R-:W-:-:S11]  /*11fe0*/  MOV R0, 0x1 ;  /* 0x0000000100007802 */ /* 0x000fd60000000f00 */
[----:B------:R-:W-:Y:S05]  /*11ff0*/  @!P0 BRA `(.L_x_424) ;  /* 0x0000000c00508947 */ /* 0x000fea0003800000 */
[----:B------:R-:W0:Y:S01]  /*12000*/  LDC R0, c[0x0][0x28c] ;  /* 0x0000a300ff007b82 */ /* 0x000e220000000800 */
[----:B------:R-:W1:Y:S01]  /*12010*/  S2R R8, SR_CgaCtaId ;  /* 0x0000000000087919 */ /* 0x000e620000008800 */
[----:B------:R-:W-:Y:S01]  /*12020*/  ULDC UR5, c[0x0][0x600] ;  /* 0x0001800000057ab9 */ /* 0x000fe20000000800 */
[----:B------:R-:W-:Y:S01]  /*12030*/  ULDC UR4, c[0x0][0xc] ;  /* 0x0000030000047ab9 */ /* 0x000fe20000000800 */
[----:B------:R-:W-:Y:S01]  /*12040*/  UIADD3 UR16, UR5, -0x1, URZ ;  /* 0xffffffff05107890 */ /* 0x000fe2000fffe03f */
[----:B------:R-:W-:Y:S01]  /*12050*/  BSSY B0, `(.L_x_424) ;  /* 0x00000ce000007945 */ /* 0x000fe20003800000 */
[----:B------:R-:W-:Y:S01]  /*12060*/  ULDC UR6, c[0x0][0x658] ;  /* 0x0001960000067ab9 */ /* 0x000fe20000000800 */
[----:B------:R-:W-:Y:S01]  /*12070*/  ULDC UR5, c[0x0][0x10] ;  /* 0x0000040000057ab9 */ /* 0x000fe20000000800 */
[----:B------:R-:W-:Y:S01]  /*12080*/  UMOV UR7, 0xffffffff ;  /* 0xffffffff00077882 */ /* 0x000fe20000000000 */
[----:B------:R-:W-:Y:S01]  /*12090*/  UMOV UR8, 0x1 ;  /* 0x0000000100087882 */ /* 0x000fe20000000000 */
[----:B------:R-:W-:Y:S01]  /*120a0*/  UIMAD.WIDE.U32 UR4, UR4, UR5, URZ ;  /* 0x00000005040472a5 */ /* 0x000fe2000f8e003f */
[----:B------:R-:W-:Y:S01]  /*120b0*/  IMAD.MOV.U32 R11, RZ, RZ, 0x1 ;  /* 0x00000001ff0b7424 */ /* 0x000fe200078e00ff */
[----:B------:R-:W-:Y:S01]  /*120c0*/  USHF.L.U32 UR7, UR7, UR6, URZ ;  /* 0x0000000607077299 */ /* 0x000fe2000800063f */
[----:B------:R-:W-:Y:S01]  /*120d0*/  LOP3.LUT R6, R17, 0x2, RZ, 0xfc, !PT ;  /* 0x0000000211067812 */ /* 0x000fe200078efcff */
[----:B------:R-:W-:Y:S01]  /*120e0*/  USHF.L.U32 UR18, UR8, UR6, URZ ;  /* 0x0000000608127299 */ /* 0x000fe2000800063f */
[----:B------:R-:W-:Y:S01]  /*120f0*/  IMAD.MOV.U32 R10, RZ, RZ, RZ ;  /* 0x000000ffff0a7224 */ /* 0x000fe200078e00ff */
[----:B------:R-:W-:Y:S01]  /*12100*/  ULOP3.LUT UR17, URZ, UR7, URZ, 0x33, !UPT ;  /* 0x000000073f117292 */ /* 0x000fe2000f8e333f */
[----:B------:R-:W-:Y:S01]  /*12110*/  ULDC UR6, c[0x0][0x14] ;  /* 0x0000050000067ab9 */ /* 0x000fe20000000800 */
[----:B------:R-:W-:Y:S01]  /*12120*/  ULDC.64 UR22, c[0x0][0x198] ;  /* 0x0000660000167ab9 */ /* 0x000fe20000000a00 */
[----:B------:R-:W-:-:S02]  /*12130*/  UIMAD.WIDE.U32 UR20, UR4, UR6, URZ ;  /* 0x00000006041472a5 */ /* 0x000fc4000f8e003f */
[----:B------:R-:W-:Y:S01]  /*12140*/  UIMAD UR13, UR5, UR6, URZ ;  /* 0x00000006050d72a4 */ /* 0x000fe2000f8e023f */
[----:B0-----:R-:W-:-:S03]  /*12150*/  VIADD R0, R0, 0x1f ;  /* 0x0000001f00007836 */ /* 0x001fc60000000000 */
[----:B------:R-:W-:Y:S02]  /*12160*/  UIADD3 UR13, UR21, UR13, URZ ;  /* 0x0000000d150d7290 */ /* 0x000fe4000fffe03f */
[----:B------:R-:W-:-:S04]  /*12170*/  SHF.R.S32.HI R3, RZ, 0x1f, R0 ;  /* 0x0000001fff037819 */ /* 0x000fc80000011400 */
[----:B------:R-:W-:Y:S01]  /*12180*/  LEA.HI R3, R3, R0, RZ, 0x5 ;  /* 0x0000000003037211 */ /* 0x000fe200078f28ff */
[----:B------:R-:W-:Y:S01]  /*12190*/  IMAD.MOV.U32 R0, RZ, RZ, 0x1 ;  /* 0x00000001ff007424 */ /* 0x000fe200078e00ff */
[----:B-1----:R-:W-:Y:S02]  /*121a0*/  LOP3.LUT R8, R8, 0x1, RZ, 0xc0, !PT ;  /* 0x0000000108087812 */ /* 0x002fe400078ec0ff */
[----:B------:R-:W-:-:S04]  /*121b0*/  SHF.R.S32.HI R7, RZ, 0x5, R3 ;  /* 0x00000005ff077819 */ /* 0x000fc80000011403 */
[----:B------:R-:W-:-:S07]  /*121c0*/  IADD3 R9, R7, 0x1, RZ ;  /* 0x0000000107097810 */ /* 0x000fce0007ffe0ff */
.L_x_435:
[----:B------:R-:W-:-:S03]  /*121d0*/  UMOV UR4, 0xffffffff ;  /* 0xffffffff00047882 */ /* 0x000fc60000000000 */
[----:B------:R-:W-:Y:S05]  /*121e0*/  BRA.DIV UR4, `(.L_x_425) ;  /* 0x0000001204287947 */ /* 0x000fea000b800000 */
[----:B------:R-:W-:-:S13]  /*121f0*/  ELECT P6, URZ, PT ;  /* 0x00000000003f782f */ /* 0x000fda00038c0000 */
.L_x_449:
[----:B------:R-:W0:Y:S01]  /*12200*/  LDC R2, c[0x0][0x28c] ;  /* 0x0000a300ff027b82 */ /* 0x000e220000000800 */
[----:B------:R-:W-:Y:S01]  /*12210*/  BSSY B1, `(.L_x_426) ;  /* 0x000003b000017945 */ /* 0x000fe20003800000 */
[----:B0-----:R-:W-:-:S13]  /*12220*/  ISETP.LT.OR P6, PT, R2, 0x1, !P6 ;  /* 0x000000010200780c */ /* 0x001fda00077c1670 */
[----:B------:R-:W-:Y:S05]  /*12230*/  @P6 BRA `(.L_x_427) ;  /* 0x0000000000e06947 */ /* 0x000fea0003800000 */
[----:B------:R-:W-:Y:S01]  /*12240*/  IMAD R21, R21, 0x2, R8 ;  /* 0x0000000215157824 */ /* 0x000fe200078e0208 */
[----:B------:R-:W-:Y:S01]  /*12250*/  MOV R5, R10 ;  /* 0x0000000a00057202 */ /* 0x000fe20000000f00 */
[----:B------:R-:W-:Y:S02]  /*12260*/  IMAD.SHL.U32 R14, R12, 0x80, RZ ;  /* 0x000000800c0e7824 */ /* 0x000fe400078e00ff */
[----:B------:R-:W-:Y:S02]  /*12270*/  IMAD.MOV.U32 R18, RZ, RZ, RZ ;  /* 0x000000ffff127224 */ /* 0x000fe400078e00ff */
[----:B------:R-:W-:Y:S02]  /*12280*/  IMAD.MOV.U32 R2, RZ, RZ, R9 ;  /* 0x000000ffff027224 */ /* 0x000fe400078e0009 */
[----:B------:R-:W-:Y:S02]  /*12290*/  IMAD.MOV.U32 R3, RZ, RZ, R0 ;  /* 0x000000ffff037224 */ /* 0x000fe400078e0000 */
[----:B------:R-:W-:-:S07]  /*122a0*/  IMAD R21, R21, 0xc0, RZ ;  /* 0x000000c015157824 */ /* 0x000fce00078e02ff */
.L_x_430:
[----:B------:R-:W0:Y:S01]  /*122b0*/  S2R R15, SR_CgaCtaId ;  /* 0x00000000000f7919 */ /* 0x000e220000008800 */
[----:B------:R-:W-:Y:S01]  /*122c0*/  MOV R4, 0x400 ;  /* 0x0000040000047802 */ /* 0x000fe20000000f00 */
[----:B------:R-:W1:Y:S03]  /*122d0*/  S2R R12, SR_TID.X ;  /* 0x00000000000c7919 */ /* 0x000e660000002100 */
[----:B0-----:R-:W-:Y:S02]  /*122e0*/  LEA R16, R15, R4, 0x18 ;  /* 0x000000040f107211 */ /* 0x001fe400078ec0ff */
[----:B------:R-:W-:Y:S02]  /*122f0*/  SHF.L.U32 R4, R3, 0x1f, RZ ;  /* 0x0000001f03047819 */ /* 0x000fe400000006ff */
[----:B-1----:R-:W-:Y:S01]  /*12300*/  LOP3.LUT P1, RZ, R12, 0x7f, RZ, 0xc0, !PT ;  /* 0x0000007f0cff7812 */ /* 0x002fe2000782c0ff */
[----:B------:R-:W-:-:S04]  /*12310*/  IMAD R15, R5, 0x8, R16 ;  /* 0x00000008050f7824 */ /* 0x000fc800078e0210 */
[----:B------:R-:W0:Y:S08]  /*12320*/  SYNCS.PHASECHK.TRANS64.TRYWAIT P0, [R15+URZ+0x38], R4 ;  /* 0x000038040f0075a7 */ /* 0x000e30000800017f */
[----:B------:R-:W1:Y:S01]  /*12330*/  @!P1 LDC R12, c[0x0][0x500] ;  /* 0x00014000ff0c9b82 */ /* 0x000e620000000800 */
[----:B0-----:R-:W-:Y:S05]  /*12340*/  @!P0 BRA `(.L_x_428) ;  /* 0x0000000c00f08947 */ /* 0x001fea0003800000 */
.L_x_450:
[----:B0-----:R-:W-:Y:S01]  /*12350*/  PRMT R4, R6, 0x9910, RZ ;  /* 0x0000991006047816 */ /* 0x001fe200000000ff */
[----:B-1----:R0:W-:Y:S03]  /*12360*/  @!P1 SYNCS.ARRIVE.TRANS64 RZ, [R15+URZ], R12 ;  /* 0x0000000c0fff99a7 */ /* 0x0021e6000800003f */
[----:B------:R-:W-:-:S13]  /*12370*/  ISETP.NE.AND P0, PT, R4, 0x2, PT ;  /* 0x000000020400780c */ /* 0x000fda0003f05270 */
[----:B0-----:R-:W-:Y:S05]  /*12380*/  @P0 BRA `(.L_x_429) ;  /* 0x0000000000040947 */ /* 0x001fea0003800000 */
[----:B------:R-:W-:Y:S01]  /*12390*/  BPT.TRAP 0x1 ;  /* 0x000000040000795c */ /* 0x000fe20000300000 */
.L_x_429:
[----:B------:R-:W-:Y:S01]  /*123a0*/  IMAD R4, R5, 0x2, R8 ;  /* 0x0000000205047824 */ /* 0x000fe200078e0208 */
[----:B------:R-:W-:Y:S01]  /*123b0*/  R2UR UR9, R15 ;  /* 0x000000000f0972ca */ /* 0x000fe200000e0000 */
[C-C-:B------:R-:W-:Y:S01]  /*123c0*/  IMAD R12, R5.reuse, 0x2000, R16.reuse ;  /* 0x00002000050c7824 */ /* 0x140fe200078e0210 */
[----:B------:R-:W-:Y:S01]  /*123d0*/  UIADD3 UR4, UP0, UR22, 0xf0, URZ ;  /* 0x000000f016047890 */ /* 0x000fe2000ff1e03f */
[----:B------:R-:W-:Y:S01]  /*123e0*/  IMAD R4, R4, 0x1800, RZ ;  /* 0x0000180004047824 */ /* 0x000fe200078e02ff */
[----:B------:R-:W-:Y:S01]  /*123f0*/  R2UR UR11, R14 ;  /* 0x000000000e0b72ca */ /* 0x000fe200000e0000 */
[----:B------:R-:W-:Y:S01]  /*12400*/  UIADD3 UR24, UP1, UR22, 0x1f0, URZ ;  /* 0x000001f016187890 */ /* 0x000fe2000ff3e03f */
[----:B------:R-:W-:Y:S01]  /*12410*/  R2UR UR5, R12 ;  /* 0x000000000c0572ca */ /* 0x000fe200000e0000 */
[----:B------:R-:W-:Y:S01]  /*12420*/  IMAD R4, R4, 0x2, R16 ;  /* 0x0000000204047824 */ /* 0x000fe200078e0210 */
[----:B------:R-:W-:Y:S01]  /*12430*/  R2UR UR10, R18 ;  /* 0x00000000120a72ca */ /* 0x000fe200000e0000 */
[----:B------:R-:W-:Y:S01]  /*12440*/  VIADD R5, R5, 0x1 ;  /* 0x0000000105057836 */ /* 0x000fe20000000000 */
[----:B------:R-:W-:Y:S01]  /*12450*/  R2UR UR12, R13 ;  /* 0x000000000d0c72ca */ /* 0x000fe200000e0000 */
[----:B------:R-:W-:Y:S01]  /*12460*/  UIADD3.X UR25, URZ, UR23, URZ, UP1, !UPT ;  /* 0x000000173f197290 */ /* 0x000fe20008ffe43f */
[----:B------:R-:W-:Y:S01]  /*12470*/  R2UR UR8, R4 ;  /* 0x00000000040872ca */ /* 0x000fe200000e0000 */
[----:B------:R-:W-:Y:S01]  /*12480*/  UMOV UR6, 0x0 ;  /* 0x0000000000067882 */ /* 0x000fe20000000000 */
[----:B------:R-:W-:Y:S01]  /*12490*/  IADD3 R2, R2, -0x1, RZ ;  /* 0xffffffff02027810 */ /* 0x000fe20007ffe0ff */
[----:B------:R-:W-:Y:S01]  /*124a0*/  UMOV UR7, 0x10000000 ;  /* 0x1000000000077882 */ /* 0x000fe20000000000 */
[----:B------:R-:W-:Y:S01]  /*124b0*/  R2UR UR19, R21 ;  /* 0x00000000151372ca */ /* 0x000fe200000e0000 */
[----:B------:R-:W-:Y:S01]  /*124c0*/  UMOV UR26, 0x30000 ;  /* 0x00030000001a7882 */ /* 0x000fe20000000000 */
[----:B------:R-:W-:Y:S01]  /*124d0*/  ISETP.GT.AND P1, PT, R2, 0x1, PT ;  /* 0x000000010200780c */ /* 0x000fe20003f24270 */
[----:B------:R-:W-:Y:S01]  /*124e0*/  UIADD3 UR14, UR5, 0x180, URZ ;  /* 0x00000180050e7890 */ /* 0x000fe2000fffe03f */
[----:B------:R-:W-:Y:S01]  /*124f0*/  ISETP.NE.AND P0, PT, R5, 0x7, PT ;  /* 0x000000070500780c */ /* 0x000fe20003f05270 */
[----:B------:R-:W-:Y:S01]  /*12500*/  UIADD3.X UR5, URZ, UR23, URZ, UP0, !UPT ;  /* 0x000000173f057290 */ /* 0x000fe200087fe43f */
[----:B------:R-:W-:-:S02]  /*12510*/  VIADD R18, R18, 0x20 ;  /* 0x0000002012127836 */ /* 0x000fc40000000000 */
[----:B------:R-:W-:Y:S01]  /*12520*/  SEL R4, RZ, 0x1, P0 ;  /* 0x00000001ff047807 */ /* 0x000fe20000000000 */
[----:B------:R-:W-:Y:S01]  /*12530*/  UIADD3 UR15, UR8, 0xe180, URZ ;  /* 0x0000e180080f7890 */ /* 0x000fe2000fffe03f */
[----:B------:R-:W-:Y:S02]  /*12540*/  SEL R5, R5, RZ, P0 ;  /* 0x000000ff05057207 */ /* 0x000fe40000000000 */
[----:B------:R-:W-:Y:S01]  /*12550*/  UMOV UR8, UR14 ;  /* 0x0000000e00087c82 */ /* 0x000fe20008000000 */
[----:B------:R-:W-:Y:S01]  /*12560*/  LOP3.LUT R3, R3, R4, RZ, 0x3c, !PT ;  /* 0x0000000403037212 */ /* 0x000fe200078e3cff */
[----:B------:R0:W-:Y:S02]  /*12570*/  UTMALDG.3D [UR8], [UR4], desc[UR6] ;  /* 0x00000608040075b4 */ /* 0x0001e40008011000 */
[----:B0-----:R-:W-:Y:S01]  /*12580*/  UMOV UR8, UR15 ;  /* 0x0000000f00087c82 */ /* 0x001fe20008000000 */
[----:B------:R-:W-:Y:S02]  /*12590*/  UMOV UR11, UR19 ;  /* 0x00000013000b7c82 */ /* 0x000fe40008000000 */
[----:B------:R0:W-:Y:S02]  /*125a0*/  UTMALDG.3D.MULTICAST [UR8], [UR24], UR26, desc[UR6] ;  /* 0x00000608180073b4 */ /* 0x0001e4000801181a */
[----:B0-----:R-:W-:Y:S05]  /*125b0*/  @P1 BRA `(.L_x_430) ;  /* 0xfffffffc003c1947 */ /* 0x001fea000383ffff */
.L_x_427:
[----:B------:R-:W-:Y:S05]  /*125c0*/  BSYNC B1 ;  /* 0x0000000000017941 */ /* 0x000fea0003800000 */
.L_x_426:
[----:B------:R-:W-:Y:S01]  /*125d0*/  LOP3.LUT P1, RZ, R11, 0xff, RZ, 0xc0, !PT ;  /* 0x000000ff0bff7812 */ /* 0x000fe2000782c0ff */
[C---:B------:R-:W-:Y:S01]  /*125e0*/  IMAD.IADD R10, R7.reuse, 0x1, R10 ;  /* 0x00000001070a7824 */ /* 0x040fe200078e020a */
[----:B------:R-:W-:Y:S01]  /*125f0*/  ULDC.64 UR4, c[0x0][0x650] ;  /* 0x0001940000047ab9 */ /* 0x000fe20000000a00 */
[C---:B------:R-:W-:Y:S01]  /*12600*/  ISETP.GE.U32.AND P2, PT, R7.reuse, 0x7, PT ;  /* 0x000000070700780c */ /* 0x040fe20003f46070 */
[----:B------:R-:W-:Y:S01]  /*12610*/  BSSY B1, `(.L_x_431) ;  /* 0x000006f000017945 */ /* 0x000fe20003800000 */
[C---:B------:R-:W-:Y:S01]  /*12620*/  IMAD.WIDE.U32 R2, R10.reuse, 0x24924925, RZ ;  /* 0x249249250a027825 */ /* 0x040fe200078e00ff */
[C---:B------:R-:W-:Y:S02]  /*12630*/  ISETP.GT.U32.AND P0, PT, R10.reuse, 0x6, PT ;  /* 0x000000060a00780c */ /* 0x040fe40003f04070 */
[----:B------:R-:W-:Y:S01]  /*12640*/  MOV R13, 0xffffffff ;  /* 0xffffffff000d7802 */ /* 0x000fe20000000f00 */
[----:B------:R-:W-:Y:S01]  /*12650*/  IMAD.IADD R2, R10, 0x1, -R3 ;  /* 0x000000010a027824 */ /* 0x000fe200078e0a03 */
[----:B------:R-:W-:Y:S01]  /*12660*/  ISETP.LT.U32.AND P0, PT, R7, 0x7, P0 ;  /* 0x000000070700780c */ /* 0x000fe20000701070 */
[----:B------:R-:W-:Y:S01]  /*12670*/  IMAD.MOV.U32 R12, RZ, RZ, -0x1 ;  /* 0xffffffffff0c7424 */ /* 0x000fe200078e00ff */
[----:B------:R-:W-:Y:S01]  /*12680*/  PRMT R11, RZ, 0x7610, R11 ;  /* 0x00007610ff0b7816 */ /* 0x000fe2000000000b */
[----:B------:R-:W0:Y:S01]  /*12690*/  @P1 S2R R5, SR_CgaCtaId ;  /* 0x0000000000051919 */ /* 0x000e220000008800 */
[----:B------:R-:W-:Y:S01]  /*126a0*/  @P1 MOV R4, 0x400 ;  /* 0x0000040000041802 */ /* 0x000fe20000000f00 */
[----:B------:R-:W-:Y:S01]  /*126b0*/  IMAD.MOV.U32 R21, RZ, RZ, -0x1 ;  /* 0xffffffffff157424 */ /* 0x000fe200078e00ff */
[----:B------:R-:W-:-:S04]  /*126c0*/  LEA.HI R2, R2, R3, RZ, 0x1f ;  /* 0x0000000302027211 */ /* 0x000fc800078ff8ff */
[--C-:B------:R-:W-:Y:S02]  /*126d0*/  SHF.R.U32.HI R3, RZ, 0x2, R2.reuse ;  /* 0x00000002ff037819 */ /* 0x100fe40000011602 */
[----:B------:R-:W-:-:S03]  /*126e0*/  PRMT R2, RZ, 0x7610, R2 ;  /* 0x00007610ff027816 */ /* 0x000fc60000000002 */
[----:B------:R-:W-:Y:S01]  /*126f0*/  IMAD R10, R3, -0x7, R10 ;  /* 0xfffffff9030a7824 */ /* 0x000fe200078e020a */
[----:B0-----:R-:W-:Y:S02]  /*12700*/  @P1 LEA R4, R5, R4, 0x18 ;  /* 0x0000000405041211 */ /* 0x001fe400078ec0ff */
[----:B------:R-:W-:Y:S02]  /*12710*/  SEL R5, RZ, 0x1, !P0 ;  /* 0x00000001ff057807 */ /* 0x000fe40004000000 */
[----:B------:R-:W-:Y:S01]  /*12720*/  IADD3 R22, P0, R22, UR20, RZ ;  /* 0x0000001416167c10 */ /* 0x000fe2000ff1e0ff */
[----:B------:R0:W-:Y:S01]  /*12730*/  @P1 SYNCS.ARRIVE.TRANS64.A1T0 RZ, [R4+URZ+0x88], RZ ;  /* 0x000088ff04ff19a7 */ /* 0x0001e2000810003f */
[----:B------:R-:W-:Y:S02]  /*12740*/  LOP3.LUT R0, R0, R5, RZ, 0x3c, !PT ;  /* 0x0000000500007212 */ /* 0x000fe400078e3cff */
[----:B------:R-:W-:Y:S02]  /*12750*/  IADD3.X R19, R19, UR13, RZ, P0, !PT ;  /* 0x0000000d13137c10 */ /* 0x000fe400087fe4ff */
[----:B------:R-:W-:-:S02]  /*12760*/  ISETP.GE.U32.AND P0, PT, R22, UR4, PT ;  /* 0x0000000416007c0c */ /* 0x000fc4000bf06070 */
[----:B------:R-:W-:Y:S02]  /*12770*/  @P2 LOP3.LUT R0, R0, 0x1, R3, 0x78, !PT ;  /* 0x0000000100002812 */ /* 0x000fe400078e7803 */
[----:B------:R-:W-:-:S13]  /*12780*/  ISETP.GE.U32.AND.EX P0, PT, R19, UR5, PT, P0 ;  /* 0x0000000513007c0c */ /* 0x000fda000bf06100 */
[----:B0-----:R-:W-:Y:S05]  /*12790*/  @P0 BRA `(.L_x_432) ;  /* 0x0000000400580947 */ /* 0x001fea0003800000 */
[----:B------:R-:W0:Y:S01]  /*127a0*/  S2R R14, SR_CTAID.X ;  /* 0x00000000000e7919 */ /* 0x000e220000002500 */
[----:B------:R-:W-:Y:S01]  /*127b0*/  ULDC.64 UR4, c[0x0][0x628] ;  /* 0x00018a0000047ab9 */ /* 0x000fe20000000a00 */
[----:B------:R-:W1:Y:S01]  /*127c0*/  LDC R15, c[0x0][0x144] ;  /* 0x00005100ff0f7b82 */ /* 0x000e620000000800 */
[----:B------:R-:W-:Y:S01]  /*127d0*/  ISETP.NE.U32.AND P0, PT, RZ, UR4, PT ;  /* 0x00000004ff007c0c */ /* 0x000fe2000bf05070 */
[----:B------:R-:W2:Y:S01]  /*127e0*/  S2R R12, SR_CTAID.Y ;  /* 0x00000000000c7919 */ /* 0x000ea20000002600 */
[----:B------:R-:W-:Y:S01]  /*127f0*/  ULDC UR7, c[0x0][0x630] ;  /* 0x00018c0000077ab9 */ /* 0x000fe20000000800 */
[----:B------:R-:W-:Y:S01]  /*12800*/  ULDC UR8, c[0x0][0x150] ;  /* 0x0000540000087ab9 */ /* 0x000fe20000000800 */
[----:B------:R-:W-:Y:S01]  /*12810*/  ISETP.NE.AND.EX P0, PT, RZ, UR5, PT, P0 ;  /* 0x00000005ff007c0c */ /* 0x000fe2000bf05300 */
[----:B------:R-:W-:Y:S02]  /*12820*/  IMAD.MOV.U32 R2, RZ, RZ, R22 ;  /* 0x000000ffff027224 */ /* 0x000fe400078e0016 */
[----:B------:R-:W-:Y:S01]  /*12830*/  IMAD.MOV.U32 R3, RZ, RZ, R19 ;  /* 0x000000ffff037224 */ /* 0x000fe200078e0013 */
[----:B0-----:R-:W-:-:S09]  /*12840*/  I2FP.F32.U32 R16, R14 ;  /* 0x0000000e00107245 */ /* 0x001fd20000201000 */
[----:B------:R-:W-:Y:S05]  /*12850*/  @!P0 BRA `(.L_x_433) ;  /* 0x0000000000288947 */ /* 0x000fea0003800000 */
[----:B------:R-:W-:Y:S02]  /*12860*/  ULDC UR6, c[0x0][0x634] ;  /* 0x00018d0000067ab9 */ /* 0x000fe40000000800 */
[----:B------:R-:W-:-:S05]  /*12870*/  IADD3 R3, P0, R22, UR6, RZ ;  /* 0x0000000616037c10 */ /* 0x000fca000ff1e0ff */
[----:B------:R-:W-:-:S04]  /*12880*/  IMAD.X R13, RZ, RZ, R19, P0 ;  /* 0x000000ffff0d7224 */ /* 0x000fc800000e0613 */
[----:B------:R-:W-:-:S04]  /*12890*/  IMAD.WIDE.U32 R4, R13, UR4, RZ ;  /* 0x000000040d047c25 */ /* 0x000fc8000f8e00ff */
[----:B------:R-:W-:-:S04]  /*128a0*/  IMAD.WIDE.U32 R4, P0, R3, UR5, R4 ;  /* 0x0000000503047c25 */ /* 0x000fc8000f800004 */
[----:B------:R-:W-:-:S04]  /*128b0*/  IMAD.WIDE.U32 R2, R3, UR4, RZ ;  /* 0x0000000403027c25 */ /* 0x000fc8000f8e00ff */
[----:B------:R-:W-:Y:S01]  /*128c0*/  IMAD.MOV.U32 R2, RZ, RZ, R5 ;  /* 0x000000ffff027224 */ /* 0x000fe200078e0005 */
[----:B------:R-:W-:Y:S01]  /*128d0*/  IADD3 RZ, P1, R3, R4, RZ ;  /* 0x0000000403ff7210 */ /* 0x000fe20007f3e0ff */
[----:B------:R-:W-:-:S04]  /*128e0*/  IMAD.X R3, RZ, RZ, RZ, P0 ;  /* 0x000000ffff037224 */ /* 0x000fc800000e06ff */
[----:B------:R-:W-:-:S08]  /*128f0*/  IMAD.WIDE.U32.X R2, R13, UR5, R2, P1 ;  /* 0x000000050d027c25 */ /* 0x000fd000088e0402 */
.L_x_433:
[----:B------:R-:W-:Y:S01]  /*12900*/  FMUL R16, R16, UR8 ;  /* 0x0000000810107c20 */ /* 0x000fe20008400000 */
[--C-:B------:R-:W-:Y:S01]  /*12910*/  SHF.R.U64 R13, R2, UR7, R3.reuse ;  /* 0x00000007020d7c19 */ /* 0x100fe20008001203 */
[----:B------:R-:W-:Y:S01]  /*12920*/  ULDC.64 UR4, c[0x0][0x620] ;  /* 0x0001880000047ab9 */ /* 0x000fe20000000a00 */
[----:B------:R-:W-:Y:S01]  /*12930*/  SHF.R.U32.HI R2, RZ, UR7, R3 ;  /* 0x00000007ff027c19 */ /* 0x000fe20008011603 */
[----:B------:R-:W-:Y:S01]  /*12940*/  IMAD.MOV.U32 R3, RZ, RZ, R19 ;  /* 0x000000ffff037224 */ /* 0x000fe200078e0013 */
[----:B------:R-:W-:Y:S01]  /*12950*/  IADD3 R21, P0, RZ, -R13, RZ ;  /* 0x8000000dff157210 */ /* 0x000fe20007f1e0ff */
[----:B------:R-:W0:Y:S01]  /*12960*/  F2I.U32.TRUNC.NTZ R16, R16 ;  /* 0x0000001000107305 */ /* 0x000e22000020f000 */
[----:B------:R-:W-:Y:S02]  /*12970*/  ULDC.64 UR6, c[0x0][0x640] ;  /* 0x0001900000067ab9 */ /* 0x000fe40000000a00 */
[----:B------:R-:W-:Y:S02]  /*12980*/  IADD3.X R2, RZ, ~R2, RZ, P0, !PT ;  /* 0x80000002ff027210 */ /* 0x000fe400007fe4ff */
[----:B------:R-:W-:-:S03]  /*12990*/  ISETP.NE.U32.AND P0, PT, RZ, UR6, PT ;  /* 0x00000006ff007c0c */ /* 0x000fc6000bf05070 */
[----:B------:R-:W-:Y:S01]  /*129a0*/  IMAD R2, R2, UR4, RZ ;  /* 0x0000000402027c24 */ /* 0x000fe2000f8e02ff */
[----:B------:R-:W-:-:S03]  /*129b0*/  ISETP.NE.AND.EX P0, PT, RZ, UR7, PT, P0 ;  /* 0x00000007ff007c0c */ /* 0x000fc6000bf05300 */
[C---:B------:R-:W-:Y:S01]  /*129c0*/  IMAD R5, R21.reuse, UR5, R2 ;  /* 0x0000000515057c24 */ /* 0x040fe2000f8e0202 */
[----:B------:R-:W-:Y:S01]  /*129d0*/  ULDC UR5, c[0x0][0x154] ;  /* 0x0000550000057ab9 */ /* 0x000fe20000000800 */
[----:B------:R-:W-:Y:S02]  /*129e0*/  IMAD.MOV.U32 R2, RZ, RZ, R22 ;  /* 0x000000ffff027224 */ /* 0x000fe400078e0016 */
[----:B0-----:R-:W-:Y:S02]  /*129f0*/  IMAD.MOV R4, RZ, RZ, -R16 ;  /* 0x000000ffff047224 */ /* 0x001fe400078e0a10 */
[----:B------:R-:W-:Y:S01]  /*12a00*/  IMAD.WIDE.U32 R2, R21, UR4, R2 ;  /* 0x0000000415027c25 */ /* 0x000fe2000f8e0002 */
[----:B------:R-:W-:-:S03]  /*12a10*/  ULDC UR4, c[0x0][0x618] ;  /* 0x0001860000047ab9 */ /* 0x000fc60000000800 */
[----:B-1----:R-:W-:Y:S01]  /*12a20*/  IMAD R14, R15, R4, R14 ;  /* 0x000000040f0e7224 */ /* 0x002fe200078e020e */
[----:B--2---:R-:W-:Y:S01]  /*12a30*/  I2FP.F32.U32 R4, R12 ;  /* 0x0000000c00047245 */ /* 0x004fe20000201000 */
[----:B------:R-:W-:Y:S01]  /*12a40*/  IMAD.IADD R3, R3, 0x1, R5 ;  /* 0x0000000103037824 */ /* 0x000fe200078e0205 */
[----:B------:R-:W0:Y:S03]  /*12a50*/  LDC R15, c[0x0][0x148] ;  /* 0x00005200ff0f7b82 */ /* 0x000e260000000800 */
[----:B------:R-:W-:Y:S01]  /*12a60*/  FMUL R4, R4, UR5 ;  /* 0x0000000504047c20 */ /* 0x000fe20008400000 */
[--C-:B------:R-:W-:Y:S02]  /*12a70*/  SHF.R.U64 R16, R2, UR4, R3.reuse ;  /* 0x0000000402107c19 */ /* 0x100fe40008001203 */
[----:B------:R-:W-:Y:S01]  /*12a80*/  SHF.R.U32.HI R3, RZ, UR4, R3 ;  /* 0x00000004ff037c19 */ /* 0x000fe20008011603 */
[----:B------:R-:W-:Y:S01]  /*12a90*/  ULDC UR4, c[0x0][0x608] ;  /* 0x0001820000047ab9 */ /* 0x000fe20000000800 */
[----:B------:R1:W2:Y:S02]  /*12aa0*/  F2I.U32.TRUNC.NTZ R21, R4 ;  /* 0x0000000400157305 */ /* 0x0002a4000020f000 */
[----:B------:R-:W-:-:S02]  /*12ab0*/  SHF.R.U64 R20, R16, UR4, R3 ;  /* 0x0000000410147c19 */ /* 0x000fc40008001203 */
[----:B------:R-:W-:Y:S01]  /*12ac0*/  SHF.R.U32.HI R3, RZ, UR4, R3 ;  /* 0x00000004ff037c19 */ /* 0x000fe20008011603 */
[----:B------:R-:W-:-:S03]  /*12ad0*/  ULDC UR4, c[0x0][0x658] ;  /* 0x0001960000047ab9 */ /* 0x000fc60000000800 */
[--C-:B------:R-:W-:Y:S02]  /*12ae0*/  SHF.R.U64 R18, R20, UR4, R3.reuse ;  /* 0x0000000414127c19 */ /* 0x100fe40008001203 */
[----:B------:R-:W-:-:S03]  /*12af0*/  SHF.R.U32.HI R23, RZ, UR4, R3 ;  /* 0x00000004ff177c19 */ /* 0x000fc60008011603 */
[----:B------:R-:W-:Y:S01]  /*12b00*/  IMAD.MOV.U32 R2, RZ, RZ, R18 ;  /* 0x000000ffff027224 */ /* 0x000fe200078e0012 */
[----:B------:R-:W-:Y:S01]  /*12b10*/  MOV R3, R23 ;  /* 0x0000001700037202 */ /* 0x000fe20000000f00 */
[----:B-12---:R-:W-:Y:S06]  /*12b20*/  @!P0 BRA `(.L_x_434) ;  /* 0x0000000000288947 */ /* 0x006fec0003800000 */
        /* <DEDUP_REMOVED lines=10> */
.L_x_434:
[----:B------:R-:W1:Y:S01]  /*12bd0*/  LDC R4, c[0x0][0x65c] ;  /* 0x00019700ff047b82 */ /* 0x000e620000000800 */
[----:B------:R-:W-:Y:S01]  /*12be0*/  ULDC UR4, c[0x0][0x648] ;  /* 0x0001920000047ab9 */ /* 0x000fe20000000800 */
[----:B------:R-:W-:Y:S01]  /*12bf0*/  IMAD.MOV R21, RZ, RZ, -R21 ;  /* 0x000000ffff157224 */ /* 0x000fe200078e0a15 */
[----:B------:R-:W-:Y:S01]  /*12c00*/  SHF.R.U64 R3, R2, UR4, R3 ;  /* 0x0000000402037c19 */ /* 0x000fe20008001203 */
[----:B------:R-:W-:Y:S01]  /*12c10*/  ULDC UR4, c[0x0][0x638] ;  /* 0x00018e0000047ab9 */ /* 0x000fe20000000800 */
[----:B------:R-:W-:Y:S01]  /*12c20*/  LOP3.LUT R20, R20, UR17, RZ, 0xc0, !PT ;  /* 0x0000001114147c12 */ /* 0x000fe2000f8ec0ff */
[----:B------:R-:W-:Y:S01]  /*12c30*/  ULDC UR5, c[0x0][0x610] ;  /* 0x0001840000057ab9 */ /* 0x000fe20000000800 */
[----:B------:R-:W-:Y:S01]  /*12c40*/  MOV R2, 0x1 ;  /* 0x0000000100027802 */ /* 0x000fe20000000f00 */
[----:B------:R-:W-:Y:S02]  /*12c50*/  IMAD.MOV R5, RZ, RZ, -R3 ;  /* 0x000000ffff057224 */ /* 0x000fe400078e0a03 */
[----:B------:R-:W-:-:S02]  /*12c60*/  IMAD R3, R3, UR18, R20 ;  /* 0x0000001203037c24 */ /* 0x000fc4000f8e0214 */
[----:B------:R-:W-:Y:S01]  /*12c70*/  IMAD R18, R5, UR4, R18 ;  /* 0x0000000405127c24 */ /* 0x000fe2000f8e0212 */
[----:B------:R-:W-:Y:S01]  /*12c80*/  ULDC UR4, c[0x0][0x600] ;  /* 0x0001800000047ab9 */ /* 0x000fe20000000800 */
[----:B-1----:R-:W-:-:S13]  /*12c90*/  ISETP.NE.AND P0, PT, R4, 0x1, PT ;  /* 0x000000010400780c */ /* 0x002fda0003f05270 */
[----:B0-----:R-:W-:Y:S01]  /*12ca0*/  @P0 IMAD R14, R15, R21, R12 ;  /* 0x000000150f0e0224 */ /* 0x001fe200078e020c */
[----:B------:R-:W-:-:S03]  /*12cb0*/  LOP3.LUT R15, R16, UR16, RZ, 0xc0, !PT ;  /* 0x00000010100f7c12 */ /* 0x000fc6000f8ec0ff */
[----:B------:R-:W-:Y:S02]  /*12cc0*/  IMAD R14, R3, UR5, R14 ;  /* 0x00000005030e7c24 */ /* 0x000fe4000f8e020e */
[----:B------:R-:W-:-:S05]  /*12cd0*/  IMAD R3, R18, UR4, R15 ;  /* 0x0000000412037c24 */ /* 0x000fca000f8e020f */
[----:B------:R-:W-:Y:S02]  /*12ce0*/  SEL R21, R3, R14, !P0 ;  /* 0x0000000e03157207 */ /* 0x000fe40004000000 */
[----:B------:R-:W-:-:S07]  /*12cf0*/  SEL R12, R14, R3, !P0 ;  /* 0x000000030e0c7207 */ /* 0x000fce0004000000 */
.L_x_432:
[----:B------:R-:W-:Y:S05]  /*12d00*/  BSYNC B1 ;  /* 0x0000000000017941 */ /* 0x000fea0003800000 */
.L_x_431:
[----:B------:R-:W-:-:S13]  /*12d10*/  LOP3.LUT P0, RZ, R2, 0xff, RZ, 0xc0, !PT ;  /* 0x000000ff02ff7812 */ /* 0x000fda000780c0ff */
[----:B------:R-:W-:Y:S05]  /*12d20*/  @P0 BRA `(.L_x_435) ;  /* 0xfffffff400280947 */ /* 0x000fea000383ffff */
[----:B------:R-:W-:Y:S05]  /*12d30*/  BSYNC B0 ;  /* 0x0000000000007941 */ /* 0x000fea0003800000 */
.L_x_424:
[----:B------:R-:W-:-:S03]  /*12d40*/  UMOV UR4, 0xffffffff ;  /* 0xffffffff00047882 */ /* 0x000fc60000000000 */
[----:B------:R-:W-:Y:S05]  /*12d50*/  BRA.DIV UR4, `(.L_x_436) ;  /* 0x0000000604807947 */ /* 0x000fea000b800000 */
[----:B------:R-:W-:-:S13]  /*12d60*/  ELECT P6, URZ, PT ;  /* 0x00000000003f782f */ /* 0x000fda00038c0000 */
.L_x_453:
[----:B------:R-:W-:Y:S04]  /*12d70*/  BSSY B0, `(.L_x_437) ;  /* 0x0000046000007945 */ /* 0x000fe80003800000 */
[----:B------:R-:W-:Y:S05]  /*12d80*/  @!P6 BRA `(.L_x_438) ;  /* 0x000000040010e947 */ /* 0x000fea0003800000 */
[----:B------:R-:W-:-:S04]  /*12d90*/  LOP3.LUT R17, R17, 0x2, RZ, 0xfc, !PT ;  /* 0x0000000211117812 */ /* 0x000fc800078efcff */
[----:B------:R-:W-:-:S13]  /*12da0*/  ISETP.NE.AND P0, PT, R17, 0x3, PT ;  /* 0x000000031100780c */ /* 0x000fda0003f05270 */
[----:B------:R-:W-:Y:S05]  /*12db0*/  @!P0 BRA `(.L_x_439) ;  /* 0x0000000000048947 */ /* 0x000fea0003800000 */
[----:B------:R-:W-:Y:S01]  /*12dc0*/  BPT.TRAP 0x1 ;  /* 0x000000040000795c */ /* 0x000fe20000300000 */
.L_x_439:
[----:B------:R-:W0:Y:S01]  /*12dd0*/  S2R R3, SR_CgaCtaId ;  /* 0x0000000000037919 */ /* 0x000e220000008800 */
[----:B------:R-:W-:-:S04]  /*12de0*/  MOV R2, 0x400 ;  /* 0x0000040000027802 */ /* 0x000fc80000000f00 */
[----:B0-----:R-:W-:Y:S02]  /*12df0*/  LEA R3, R3, R2, 0x18 ;  /* 0x0000000203037211 */ /* 0x001fe400078ec0ff */
[----:B------:R-:W-:-:S03]  /*12e00*/  SHF.L.U32 R2, R0, 0x1f, RZ ;  /* 0x0000001f00027819 */ /* 0x000fc600000006ff */
[----:B------:R-:W-:-:S04]  /*12e10*/  VIADD R3, R3, 0x38 ;  /* 0x0000003803037836 */ /* 0x000fc80000000000 */
[C---:B------:R-:W-:Y:S02]  /*12e20*/  IMAD R7, R10.reuse, 0x8, R3 ;  /* 0x000000080a077824 */ /* 0x040fe400078e0203 */
[----:B------:R-:W-:Y:S02]  /*12e30*/  VIADD R10, R10, 0x1 ;  /* 0x000000010a0a7836 */ /* 0x000fe40000000000 */
[----:B------:R-:W0:Y:S03]  /*12e40*/  SYNCS.PHASECHK.TRANS64.TRYWAIT P0, [R7+URZ], R2 ;  /* 0x00000002070075a7 */ /* 0x000e26000800017f */
[----:B------:R-:W-:-:S04]  /*12e50*/  ISETP.NE.AND P1, PT, R10, 0x7, PT ;  /* 0x000000070a00780c */ /* 0x000fc80003f25270 */
[----:B------:R-:W-:Y:S02]  /*12e60*/  SEL R5, RZ, 0x1, P1 ;  /* 0x00000001ff057807 */ /* 0x000fe40000800000 */
[----:B------:R-:W-:Y:S02]  /*12e70*/  SEL R10, R10, RZ, P1 ;  /* 0x000000ff0a0a7207 */ /* 0x000fe40000800000 */
[----:B------:R-:W-:-:S03]  /*12e80*/  LOP3.LUT R5, R0, R5, RZ, 0x3c, !PT ;  /* 0x0000000500057212 */ /* 0x000fc600078e3cff */
[----:B------:R-:W-:Y:S01]  /*12e90*/  IMAD R9, R10, 0x8, R3 ;  /* 0x000000080a097824 */ /* 0x000fe200078e0203 */
[----:B------:R-:W-:Y:S01]  /*12ea0*/  SHF.L.U32 R4, R5, 0x1f, RZ ;  /* 0x0000001f05047819 */ /* 0x000fe200000006ff */
[----:B0-----:R-:W-:Y:S06]  /*12eb0*/  @!P0 BRA `(.L_x_440) ;  /* 0x0000000400488947 */ /* 0x001fec0003800000 */
.L_x_454:
[----:B------:R-:W1:Y:S01]  /*12ec0*/  SYNCS.PHASECHK.TRANS64.TRYWAIT P0, [R9+URZ], R4 ;  /* 0x00000004090075a7 */ /* 0x000e62000800017f */
[----:B------:R-:W-:-:S05]  /*12ed0*/  VIADD R0, R10, 0x1 ;  /* 0x000000010a007836 */ /* 0x000fca0000000000 */
[----:B------:R-:W-:-:S04]  /*12ee0*/  ISETP.NE.AND P1, PT, R0, 0x7, PT ;  /* 0x000000070000780c */ /* 0x000fc80003f25270 */
[----:B0-----:R-:W-:Y:S02]  /*12ef0*/  SEL R2, RZ, 0x1, P1 ;  /* 0x00000001ff027807 */ /* 0x001fe40000800000 */
[----:B------:R-:W-:Y:S02]  /*12f00*/  SEL R0, R0, RZ, P1 ;  /* 0x000000ff00007207 */ /* 0x000fe40000800000 */
[----:B------:R-:W-:Y:S02]  /*12f10*/  LOP3.LUT R7, R5, R2, RZ, 0x3c, !PT ;  /* 0x0000000205077212 */ /* 0x000fe400078e3cff */
[----:B------:R-:W-:Y:S02]  /*12f20*/  LEA R6, R0, R3, 0x3 ;  /* 0x0000000300067211 */ /* 0x000fe400078e18ff */
[----:B------:R-:W-:Y:S01]  /*12f30*/  SHF.L.U32 R5, R7, 0x1f, RZ ;  /* 0x0000001f07057819 */ /* 0x000fe200000006ff */
[----:B-1----:R-:W-:Y:S06]  /*12f40*/  @!P0 BRA `(.L_x_441) ;  /* 0x0000000400388947 */ /* 0x002fec0003800000 */
.L_x_455:
[----:B------:R-:W1:Y:S01]  /*12f50*/  SYNCS.PHASECHK.TRANS64.TRYWAIT P0, [R6+URZ], R5 ;  /* 0x00000005060075a7 */ /* 0x000e62000800017f */
[----:B------:R-:W-:-:S05]  /*12f60*/  VIADD R0, R0, 0x1 ;  /* 0x0000000100007836 */ /* 0x000fca0000000000 */
[----:B------:R-:W-:-:S04]  /*12f70*/  ISETP.NE.AND P1, PT, R0, 0x7, PT ;  /* 0x000000070000780c */ /* 0x000fc80003f25270 */
[----:B------:R-:W-:Y:S02]  /*12f80*/  SEL R2, RZ, 0x1, P1 ;  /* 0x00000001ff027807 */ /* 0x000fe40000800000 */
[----:B------:R-:W-:Y:S02]  /*12f90*/  SEL R0, R0, RZ, P1 ;  /* 0x000000ff00007207 */ /* 0x000fe40000800000 */
[----:B------:R-:W-:-:S03]  /*12fa0*/  LOP3.LUT R7, R7, R2, RZ, 0x3c, !PT ;  /* 0x0000000207077212 */ /* 0x000fc600078e3cff */
[----:B0-----:R-:W-:Y:S01]  /*12fb0*/  IMAD R9, R0, 0x8, R3 ;  /* 0x0000000800097824 */ /* 0x001fe200078e0203 */
[----:B------:R-:W-:Y:S01]  /*12fc0*/  SHF.L.U32 R4, R7, 0x1f, RZ ;  /* 0x0000001f07047819 */ /* 0x000fe200000006ff */
[----:B-1----:R-:W-:Y:S06]  /*12fd0*/  @!P0 BRA `(.L_x_442) ;  /* 0x0000000400288947 */ /* 0x002fec0003800000 */
.L_x_456:
        /* <DEDUP_REMOVED lines=9> */
.L_x_457:
[----:B------:R-:W1:Y:S01]  /*13070*/  SYNCS.PHASECHK.TRANS64.TRYWAIT P0, [R6+URZ], R5 ;  /* 0x00000005060075a7 */ /* 0x000e62000800017f */
[----:B------:R-:W-:-:S05]  /*13080*/  VIADD R0, R0, 0x1 ;  /* 0x0000000100007836 */ /* 0x000fca0000000000 */
[----:B------:R-:W-:-:S04]  /*13090*/  ISETP.NE.AND P1, PT, R0, 0x7, PT ;  /* 0x000000070000780c */ /* 0x000fc80003f25270 */
[----:B------:R-:W-:Y:S02]  /*130a0*/  SEL R2, RZ, 0x1, P1 ;  /* 0x00000001ff027807 */ /* 0x000fe40000800000 */
[----:B------:R-:W-:Y:S02]  /*130b0*/  SEL R0, R0, RZ, P1 ;  /* 0x000000ff00007207 */ /* 0x000fe40000800000 */
[----:B------:R-:W-:Y:S02]  /*130c0*/  LOP3.LUT R7, R7, R2, RZ, 0x3c, !PT ;  /* 0x0000000207077212 */ /* 0x000fe400078e3cff */
[----:B0-----:R-:W-:Y:S02]  /*130d0*/  LEA R9, R0, R3, 0x3 ;  /* 0x0000000300097211 */ /* 0x001fe400078e18ff */
[----:B------:R-:W-:Y:S01]  /*130e0*/  SHF.L.U32 R4, R7, 0x1f, RZ ;  /* 0x0000001f07047819 */ /* 0x000fe200000006ff */
[----:B-1----:R-:W-:Y:S06]  /*130f0*/  @!P0 BRA `(.L_x_444) ;  /* 0x0000000400088947 */ /* 0x002fec0003800000 */
.L_x_458:
[----:B------:R-:W1:Y:S01]  /*13100*/  SYNCS.PHASECHK.TRANS64.TRYWAIT P0, [R9+URZ], R4 ;  /* 0x00000004090075a7 */ /* 0x000e62000800017f */
[----:B------:R-:W-:-:S05]  /*13110*/  VIADD R0, R0, 0x1 ;  /* 0x0000000100007836 */ /* 0x000fca0000000000 */
[----:B------:R-:W-:-:S04]  /*13120*/  ISETP.NE.AND P1, PT, R0, 0x7, PT ;  /* 0x000000070000780c */ /* 0x000fc80003f25270 */
[----:B------:R-:W-:Y:S02]  /*13130*/  SEL R2, RZ, 0x1, P1 ;  /* 0x00000001ff027807 */ /* 0x000fe40000800000 */
[----:B------:R-:W-:Y:S02]  /*13140*/  SEL R0, R0, RZ, P1 ;  /* 0x000000ff00007207 */ /* 0x000fe40000800000 */
[----:B------:R-:W-:Y:S01]  /*13150*/  LOP3.LUT R2, R7, R2, RZ, 0x3c, !PT ;  /* 0x0000000207027212 */ /* 0x000fe200078e3cff */
[----:B-1----:R-:W-:Y:S06]  /*13160*/  @!P0 BRA `(.L_x_445) ;  /* 0x0000000400008947 */ /* 0x002fec0003800000 */
.L_x_459:
[----:B------:R-:W-:Y:S01]  /*13170*/  IMAD R3, R0, 0x8, R3 ;  /* 0x0000000800037824 */ /* 0x000fe200078e0203 */
[----:B------:R-:W-:-:S07]  /*13180*/  SHF.L.U32 R0, R2, 0x1f, RZ ;  /* 0x0000001f02007819 */ /* 0x000fce00000006ff */
.L_x_446:
[----:B--2---:R2:W3:Y:S02]  /*13190*/  SYNCS.PHASECHK.TRANS64.TRYWAIT P0, [R3+URZ], R0 ;  /* 0x00000000030075a7 */ /* 0x0044e4000800017f */
[----:B---3--:R-:W-:Y:S05]  /*131a0*/  @!P0 NANOSLEEP.SYNCS 0x989680 ;  /* 0x009896800000895d */ /* 0x008fea0003900000 */
[----:B------:R-:W3:Y:S02]  /*131b0*/  @!P0 SYNCS.PHASECHK.TRANS64 P0, [R3+URZ], R0 ;  /* 0x00000000030085a7 */ /* 0x000ee4000800007f */
[----:B---3--:R-:W-:Y:S05]  /*131c0*/  @!P0 BRA `(.L_x_446) ;  /* 0xfffffffc00f08947 */ /* 0x008fea000383ffff */
.L_x_438:
[----:B------:R-:W-:Y:S05]  /*131d0*/  BSYNC B0 ;  /* 0x0000000000007941 */ /* 0x000fea0003800000 */
.L_x_437:
[----:B------:R-:W-:Y:S05]  /*131e0*/  EXIT ;  /* 0x000000000000794d */ /* 0x000fea0003800000 */
.L_x_21:
[----:B---3--:R3:W4:Y:S02]  /*131f0*/  SYNCS.PHASECHK.TRANS64.TRYWAIT P1, [R3+URZ], R0 ;  /* 0x00000000030075a7 */ /* 0x008724000802017f */
[----:B----4-:R-:W-:Y:S05]  /*13200*/  @!P1 NANOSLEEP.SYNCS 0x989680 ;  /* 0x009896800000995d */ /* 0x010fea0003900000 */
[----:B------:R-:W4:Y:S02]  /*13210*/  @!P1 SYNCS.PHASECHK.TRANS64 P1, [R3+URZ], R0 ;  /* 0x00000000030095a7 */ /* 0x000f24000802007f */
[----:B----4-:R-:W-:Y:S05]  /*13220*/  @!P1 BRA `(.L_x_21) ;  /* 0xfffffffc00f09947 */ /* 0x010fea000383ffff */
[----:B------:R-:W-:Y:S05]  /*13230*/  BRA `(.L_x_20) ;  /* 0xfffffee000e87947 */ /* 0x000fea000383ffff */
.L_x_26:
[----:B--2---:R2:W3:Y:S02]  /*13240*/  SYNCS.PHASECHK.TRANS64.TRYWAIT P1, [R5+URZ], R4 ;  /* 0x00000004050075a7 */ /* 0x0044e4000802017f */
[----:B---3--:R-:W-:Y:S05]  /*13250*/  @!P1 NANOSLEEP.SYNCS 0x989680 ;  /* 0x009896800000995d */ /* 0x008fea0003900000 */
[----:B------:R-:W3:Y:S02]  /*13260*/  @!P1 SYNCS.PHASECHK.TRANS64 P1, [R5+URZ], R4 ;  /* 0x00000004050095a7 */ /* 0x000ee4000802007f */
[----:B---3--:R-:W-:Y:S05]  /*13270*/  @!P1 BRA `(.L_x_26) ;  /* 0xfffffffc00f09947 */ /* 0x008fea000383ffff */
[----:B------:R-:W-:Y:S05]  /*13280*/  BRA `(.L_x_25) ;  /* 0xfffffee400c87947 */ /* 0x000fea000383ffff */
.L_x_425:
[----:B------:R-:W-:Y:S01]  /*13290*/  BSSY B1, `(.L_x_447) ;  /* 0x0000006000017945 */ /* 0x000fe20003800000 */
[----:B------:R-:W-:-:S07]  /*132a0*/  IMAD.MOV.U32 R15, RZ, RZ, -0x1 ;  /* 0xffffffffff0f7424 */ /* 0x000fce00078e00ff */
[----:B------:R-:W-:Y:S05]  /*132b0*/  WARPSYNC.COLLECTIVE R15, `(.L_x_448) ;  /* 0x000000000f0c7348 */ /* 0x000fea0003c00000 */
[----:B------:R-:W-:Y:S02]  /*132c0*/  ELECT P6, UR62, PT ;  /* 0x00000000003e782f */ /* 0x000fe400038c0000 */
[----:B------:R-:W-:Y:S01]  /*132d0*/  MOV R14, UR62 ;  /* 0x0000003e000e7c02 */ /* 0x000fe20008000f00 */
[----:B------:R-:W-:Y:S10]  /*132e0*/  ENDCOLLECTIVE ;  /* 0x000000000000791b */ /* 0x000ff40003800000 */
.L_x_448:
[----:B------:R-:W-:Y:S05]  /*132f0*/  BSYNC B1 ;  /* 0x0000000000017941 */ /* 0x000fea0003800000 */
.L_x_447:
[----:B------:R-:W-:Y:S05]  /*13300*/  BRA `(.L_x_449) ;  /* 0xffffffec00bc7947 */ /* 0x000fea000383ffff */
.L_x_428:
[----:B0-----:R0:W2:Y:S02]  /*13310*/  SYNCS.PHASECHK.TRANS64.TRYWAIT P0, [R15+URZ+0x38], R4 ;  /* 0x000038040f0075a7 */ /* 0x0010a4000800017f */
[----:B--2---:R-:W-:Y:S05]  /*13320*/  @!P0 NANOSLEEP.SYNCS 0x989680 ;  /* 0x009896800000895d */ /* 0x004fea0003900000 */
[----:B------:R-:W2:Y:S02]  /*13330*/  @!P0 SYNCS.PHASECHK.TRANS64 P0, [R15+URZ+0x38], R4 ;  /* 0x000038040f0085a7 */ /* 0x000ea4000800007f */
[----:B--2---:R-:W-:Y:S05]  /*13340*/  @!P0 BRA `(.L_x_428) ;  /* 0xfffffffc00f08947 */ /* 0x004fea000383ffff */
[----:B------:R-:W-:Y:S05]  /*13350*/  BRA `(.L_x_450) ;  /* 0xffffffec00fc7947 */ /* 0x000fea000383ffff */
.L_x_436:
[----:B------:R-:W-:Y:S01]  /*13360*/  BSSY B0, `(.L_x_451) ;  /* 0x0000006000007945 */ /* 0x000fe20003800000 */
[----:B------:R-:W-:-:S07]  /*13370*/  IMAD.MOV.U32 R15, RZ, RZ, -0x1 ;  /* 0xffffffffff0f7424 */ /* 0x000fce00078e00ff */
[----:B------:R-:W-:Y:S05]  /*13380*/  WARPSYNC.COLLECTIVE R15, `(.L_x_452) ;  /* 0x000000000f0c7348 */ /* 0x000fea0003c00000 */
[----:B------:R-:W-:Y:S02]  /*13390*/  ELECT P6, UR62, PT ;  /* 0x00000000003e782f */ /* 0x000fe400038c0000 */
[----:B------:R-:W-:Y:S01]  /*133a0*/  MOV R14, UR62 ;  /* 0x0000003e000e7c02 */ /* 0x000fe20008000f00 */
[----:B------:R-:W-:Y:S10]  /*133b0*/  ENDCOLLECTIVE ;  /* 0x000000000000791b */ /* 0x000ff40003800000 */
.L_x_452:
[----:B------:R-:W-:Y:S05]  /*133c0*/  BSYNC B0 ;  /* 0x0000000000007941 */ /* 0x000fea0003800000 */
.L_x_451:
[----:B------:R-:W-:Y:S05]  /*133d0*/  BRA `(.L_x_453) ;  /* 0xfffffff800647947 */ /* 0x000fea000383ffff */
.L_x_440:
[----:B0-----:R0:W1:Y:S02]  /*133e0*/  SYNCS.PHASECHK.TRANS64.TRYWAIT P0, [R7+URZ], R2 ;  /* 0x00000002070075a7 */ /* 0x001064000800017f */
[----:B-1----:R-:W-:Y:S05]  /*133f0*/  @!P0 NANOSLEEP.SYNCS 0x989680 ;  /* 0x009896800000895d */ /* 0x002fea0003900000 */
[----:B------:R-:W1:Y:S02]  /*13400*/  @!P0 SYNCS.PHASECHK.TRANS64 P0, [R7+URZ], R2 ;  /* 0x00000002070085a7 */ /* 0x000e64000800007f */
[----:B-1----:R-:W-:Y:S05]  /*13410*/  @!P0 BRA `(.L_x_440) ;  /* 0xfffffffc00f08947 */ /* 0x002fea000383ffff */
[----:B------:R-:W-:Y:S05]  /*13420*/  BRA `(.L_x_454) ;  /* 0xfffffff800a47947 */ /* 0x000fea000383ffff */
.L_x_441:
[----:B0-----:R0:W1:Y:S02]  /*13430*/  SYNCS.PHASECHK.TRANS64.TRYWAIT P0, [R9+URZ], R4 ;  /* 0x00000004090075a7 */ /* 0x001064000800017f */
[----:B-1----:R-:W-:Y:S05]  /*13440*/  @!P0 NANOSLEEP.SYNCS 0x989680 ;  /* 0x009896800000895d */ /* 0x002fea0003900000 */
[----:B------:R-:W1:Y:S02]  /*13450*/  @!P0 SYNCS.PHASECHK.TRANS64 P0, [R9+URZ], R4 ;  /* 0x00000004090085a7 */ /* 0x000e64000800007f */
[----:B-1----:R-:W-:Y:S05]  /*13460*/  @!P0 BRA `(.L_x_441) ;  /* 0xfffffffc00f08947 */ /* 0x002fea000383ffff */
[----:B------:R-:W-:Y:S05]  /*13470*/  BRA `(.L_x_455) ;  /* 0xfffffff800b47947 */ /* 0x000fea000383ffff */
.L_x_442:
[----:B0-----:R0:W1:Y:S02]  /*13480*/  SYNCS.PHASECHK.TRANS64.TRYWAIT P0, [R6+URZ], R5 ;  /* 0x00000005060075a7 */ /* 0x001064000800017f */
[----:B-1----:R-:W-:Y:S05]  /*13490*/  @!P0 NANOSLEEP.SYNCS 0x989680 ;  /* 0x009896800000895d */ /* 0x002fea0003900000 */
[----:B------:R-:W1:Y:S02]  /*134a0*/  @!P0 SYNCS.PHASECHK.TRANS64 P0, [R6+URZ], R5 ;  /* 0x00000005060085a7 */ /* 0x000e64000800007f */
[----:B-1----:R-:W-:Y:S05]  /*134b0*/  @!P0 BRA `(.L_x_442) ;  /* 0xfffffffc00f08947 */ /* 0x002fea000383ffff */
[----:B------:R-:W-:Y:S05]  /*134c0*/  BRA `(.L_x_456) ;  /* 0xfffffff800c47947 */ /* 0x000fea000383ffff */
.L_x_443:
[----:B0-----:R0:W1:Y:S02]  /*134d0*/  SYNCS.PHASECHK.TRANS64.TRYWAIT P0, [R9+URZ], R4 ;  /* 0x00000004090075a7 */ /* 0x001064000800017f */
[----:B-1----:R-:W-:Y:S05]  /*134e0*/  @!P0 NANOSLEEP.SYNCS 0x989680 ;  /* 0x009896800000895d */ /* 0x002fea0003900000 */
[----:B------:R-:W1:Y:S02]  /*134f0*/  @!P0 SYNCS.PHASECHK.TRANS64 P0, [R9+URZ], R4 ;  /* 0x00000004090085a7 */ /* 0x000e64000800007f */
[----:B-1----:R-:W-:Y:S05]  /*13500*/  @!P0 BRA `(.L_x_443) ;  /* 0xfffffffc00f08947 */ /* 0x002fea000383ffff */
[----:B------:R-:W-:Y:S05]  /*13510*/  BRA `(.L_x_457) ;  /* 0xfffffff800d47947 */ /* 0x000fea000383ffff */
.L_x_444:
[----:B0-----:R0:W1:Y:S02]  /*13520*/  SYNCS.PHASECHK.TRANS64.TRYWAIT P0, [R6+URZ], R5 ;  /* 0x00000005060075a7 */ /* 0x001064000800017f */
[----:B-1----:R-:W-:Y:S05]  /*13530*/  @!P0 NANOSLEEP.SYNCS 0x989680 ;  /* 0x009896800000895d */ /* 0x002fea0003900000 */
[----:B------:R-:W1:Y:S02]  /*13540*/  @!P0 SYNCS.PHASECHK.TRANS64 P0, [R6+URZ], R5 ;  /* 0x00000005060085a7 */ /* 0x000e64000800007f */
[----:B-1----:R-:W-:Y:S05]  /*13550*/  @!P0 BRA `(.L_x_444) ;  /* 0xfffffffc00f08947 */ /* 0x002fea000383ffff */
[----:B------:R-:W-:Y:S05]  /*13560*/  BRA `(.L_x_458) ;  /* 0xfffffff800e47947 */ /* 0x000fea000383ffff */
.L_x_445:
[----:B-1----:R1:W2:Y:S02]  /*13570*/  SYNCS.PHASECHK.TRANS64.TRYWAIT P0, [R9+URZ], R4 ;  /* 0x00000004090075a7 */ /* 0x0022a4000800017f */
[----:B--2---:R-:W-:Y:S05]  /*13580*/  @!P0 NANOSLEEP.SYNCS 0x989680 ;  /* 0x009896800000895d */ /* 0x004fea0003900000 */
[----:B------:R-:W2:Y:S02]  /*13590*/  @!P0 SYNCS.PHASECHK.TRANS64 P0, [R9+URZ], R4 ;  /* 0x00000004090085a7 */ /* 0x000ea4000800007f */
[----:B--2---:R-:W-:Y:S05]  /*135a0*/  @!P0 BRA `(.L_x_445) ;  /* 0xfffffffc00f08947 */ /* 0x004fea000383ffff */
[----:B------:R-:W-:Y:S05]  /*135b0*/  BRA `(.L_x_459) ;  /* 0xfffffff800ec7947 */ /* 0x000fea000383ffff */
.L_x_460:
[----:B------:R-:W-:-:S00]  /*135c0*/  BRA `(.L_x_460) ;  /* 0xfffffffc00fc7947 */ /* 0x000fc0000383ffff */
[----:B------:R-:W-:-:S00]  /*135d0*/  NOP ;  /* 0x0000000000007918 */ /* 0x000fc00000000000 */
        /* <DEDUP_REMOVED lines=10> */
.L_x_461:


//--------------------- .nv.global.init           --------------------------
	.section	.nv.global.init,"aw",@progbits
.nv.global.init:
	.type		$str$22,@object
	.size		$str$22,($str$23 - $str$22)
$str$22:
        /*0000*/ 	.byte	0x6b, 0x5f, 0x74, 0x69, 0x6c, 0x65, 0x5f, 0x63, 0x6f, 0x75, 0x6e, 0x74, 0x20, 0x3e, 0x3d, 0x20
        /*0010*/ 	.byte	0x31, 0x00
	.type		$str$23,@object
	.size		$str$23,(__unnamed_1 - $str$23)
$str$23:
        /*0012*/ 	.byte	0x2f, 0x74, 0x6d, 0x70, 0x2f, 0x63, 0x75, 0x74, 0x6c, 0x61, 0x73, 0x73, 0x5f, 0x73, 0x77, 0x65
        /*0022*/ 	.byte	0x65, 0x70, 0x5f, 0x73, 0x72, 0x63, 0x2f, 0x69, 0x6e, 0x63, 0x6c, 0x75, 0x64, 0x65, 0x2f, 0x63
        /*0032*/ 	.byte	0x75, 0x74, 0x6c, 0x61, 0x73, 0x73, 0x2f, 0x67, 0x65, 0x6d, 0x6d, 0x2f, 0x63, 0x6f, 0x6c, 0x6c
        /*0042*/ 	.byte	0x65, 0x63, 0x74, 0x69, 0x76, 0x65, 0x2f, 0x73, 0x6d, 0x39, 0x30, 0x5f, 0x6d, 0x6d, 0x61, 0x5f
        /*0052*/ 	.byte	0x74, 0x6d, 0x61, 0x5f, 0x67, 0x6d, 0x6d, 0x61, 0x5f, 0x73, 0x73, 0x5f, 0x77, 0x61, 0x72, 0x70
        /*0062*/ 	.byte	0x73, 0x70, 0x65, 0x63, 0x69, 0x61, 0x6c, 0x69, 0x7a, 0x65, 0x64, 0x2e, 0x68, 0x70, 0x70, 0x00
	.type		__unnamed_1,@object
	.size		__unnamed_1,(.L_0 - __unnamed_1)
__unnamed_1:
        /*0072*/ 	.byte	0x76, 0x6f, 0x69, 0x64, 0x20, 0x63, 0x75, 0x74, 0x6c, 0x61, 0x73, 0x73, 0x3a, 0x3a, 0x67, 0x65
        /* <DEDUP_REMOVED lines=181> */
        /*0bd2*/ 	.byte	0x00
.L_0:


//--------------------- .nv.shared._ZN7cutlass13device_kernelINS_4gemm6kernel13GemmUniversalIN4cute5tupleIJiiiiEEENS1_10collective13CollectiveMmaINS1_34MainloopSm90TmaGmmaWarpSpecializedILi7ENS5_IJNS4_1CILi2EEENSA_ILi1EEESC_EEENS1_35KernelTmaWarpSpecializedCooperativeEEENS5_IJNSA_ILi128EEENSA_ILi384EEENSA_ILi32EEEEEENS_10bfloat16_tENS5_IJlSC_lEEESK_SL_NS4_8TiledMMAINS4_8MMA_AtomIJNS4_4SM904GMMA28MMA_64x192x16_F32BF16BF16_SSILNSP_5MajorE0ELSR_0ELNSP_7ScaleInE1ELSS_1EEEEEENS4_6LayoutISD_NS5_IJSC_NSA_ILi0EEESW_EEEEENS5_IJNS4_10UnderscoreESZ_SZ_EEEEENS4_13SM90_TMA_LOADENS4_14ComposedLayoutINS4_7SwizzleILi2ELi4ELi3EEENS4_18smem_ptr_flag_bitsILi16EEENSV_INS5_IJNSA_ILi8EEESI_EEENS5_IJSI_SC_EEEEEEEvNS4_8identityENS4_23SM90_TMA_LOAD_MULTICASTES1C_vS1D_EENS_8epilogue10collective6detail29Sm90TmaWarpSpecializedAdapterINS1H_15DefaultEpilogueISK_SL_SL_NS1G_6thread17LinearCombinationISK_Li1EffLNS1L_9ScaleType4KindE0ELNS_15FloatRoundStyleE2ESK_EENS1_15EpilogueDefaultEEEEEvvEEEEvNT_6ParamsE --------------------------
	.section	.nv.shared._ZN7cutlass13device_kernelINS_4gemm6kernel13GemmUniversalIN4cute5tupleIJiiiiEEENS1_10collective13CollectiveMmaINS1_34MainloopSm90TmaGmmaWarpSpecializedILi7ENS5_IJNS4_1CILi2EEENSA_ILi1EEESC_EEENS1_35KernelTmaWarpSpecializedCooperativeEEENS5_IJNSA_ILi128EEENSA_ILi384EEENSA_ILi32EEEEEENS_10bfloat16_tENS5_IJlSC_lEEESK_SL_NS4_8TiledMMAINS4_8MMA_AtomIJNS4_4SM904GMMA28MMA_64x192x16_F32BF16BF16_SSILNSP_5MajorE0ELSR_0ELNSP_7ScaleInE1ELSS_1EEEEEENS4_6LayoutISD_NS5_IJSC_NSA_ILi0EEESW_EEEEENS5_IJNS4_10UnderscoreESZ_SZ_EEEEENS4_13SM90_TMA_LOADENS4_14ComposedLayoutINS4_7SwizzleILi2ELi4ELi3EEENS4_18smem_ptr_flag_bitsILi16EEENSV_INS5_IJNSA_ILi8EEESI_EEENS5_IJSI_SC_EEEEEEEvNS4_8identityENS4_23SM90_TMA_LOAD_MULTICASTES1C_vS1D_EENS_8epilogue10collective6detail29Sm90TmaWarpSpecializedAdapterINS1H_15DefaultEpilogueISK_SL_SL_NS1G_6thread17LinearCombinationISK_Li1EffLNS1L_9ScaleType4KindE0ELNS_15FloatRoundStyleE2ESK_EENS1_15EpilogueDefaultEEEEEvvEEEEvNT_6ParamsE,"aw",@nobits
	.sectionflags	@""
	.align	16
	.zero		1024


//--------------------- .nv.shared.reserved.0     --------------------------
	.section	.nv.shared.reserved.0,"aw",@nobits
	.weak		__nv_reservedSMEM_offset_0_alias
	.size		__nv_reservedSMEM_offset_0_alias, 0, 0
	.other		__nv_reservedSMEM_offset_0_alias,@"STO_CUDA_RESERVED_SHARED STV_DEFAULT"
__nv_reservedSMEM_offset_0_alias:
	.zero		0


//--------------------- .nv.global                --------------------------
	.section	.nv.global,"aw",@nobits
.nv.global:
	.type		_ZN39_INTERNAL_2317127a_4_k_cu_074f8977_35914cute1_E,@object
	.size		_ZN39_INTERNAL_2317127a_4_k_cu_074f8977_35914cute1_E,(_ZN39_INTERNAL_2317127a_4_k_cu_074f8977_35914cuda3std3__45__cpo6cbeginE - _ZN39_INTERNAL_2317127a_4_k_cu_074f8977_35914cute1_E)
_ZN39_INTERNAL_2317127a_4_k_cu_074f8977_35914cute1_E:
	.zero		1
	.type		_ZN39_INTERNAL_2317127a_4_k_cu_074f8977_35914cuda3std3__45__cpo6cbeginE,@object
	.size		_ZN39_INTERNAL_2317127a_4_k_cu_074f8977_35914cuda3std3__45__cpo6cbeginE,(_ZN39_INTERNAL_2317127a_4_k_cu_074f8977_35914cuda3std3__48in_placeE - _ZN39_INTERNAL_2317127a_4_k_cu_074f8977_35914cuda3std3__45__cpo6cbeginE)
_ZN39_INTERNAL_2317127a_4_k_cu_074f8977_35914cuda3std3__45__cpo6cbeginE:
	.zero		1
	.type		_ZN39_INTERNAL_2317127a_4_k_cu_074f8977_35914cuda3std3__48in_placeE,@object
	.size		_ZN39_INTERNAL_2317127a_4_k_cu_074f8977_35914cuda3std3__48in_placeE,(_ZN39_INTERNAL_2317127a_4_k_cu_074f8977_35914cuda3std6ranges3__45__cpo9iter_moveE - _ZN39_INTERNAL_2317127a_4_k_cu_074f8977_35914cuda3std3__48in_placeE)
_ZN39_INTERNAL_2317127a_4_k_cu_074f8977_35914cuda3std3__48in_placeE:
	.zero		1
	.type		_ZN39_INTERNAL_2317127a_4_k_cu_074f8977_35914cuda3std6ranges3__45__cpo9iter_moveE,@object
	.size		_ZN39_INTERNAL_2317127a_4_k_cu_074f8977_35914cuda3std6ranges3__45__cpo9iter_moveE,(_ZN39_INTERNAL_2317127a_4_k_cu_074f8977_35914cuda3std3__45__cpo5beginE - _ZN39_INTERNAL_2317127a_4_k_cu_074f8977_35914cuda3std6ranges3__45__cpo9iter_moveE)
_ZN39_INTERNAL_2317127a_4_k_cu_074f8977_35914cuda3std6ranges3__45__cpo9iter_moveE:
	.zero		1
	.type		_ZN39_INTERNAL_2317127a_4_k_cu_074f8977_35914cuda3std3__45__cpo5beginE,@object
	.size		_ZN39_INTERNAL_2317127a_4_k_cu_074f8977_35914cuda3std3__45__cpo5beginE,(_ZN39_INTERNAL_2317127a_4_k_cu_074f8977_35914cuda3std3__441_GLOBAL__N__2317127a_4_k_cu_074f8977_35916ignoreE - _ZN39_INTERNAL_2317127a_4_k_cu_074f8977_35914cuda3std3__45__cpo5beginE)
_ZN39_INTERNAL_2317127a_4_k_cu_074f8977_35914cuda3std3__45__cpo5beginE:
	.zero		1
	.type		_ZN39_INTERNAL_2317127a_4_k_cu_074f8977_35914cuda3std3__441_GLOBAL__N__2317127a_4_k_cu_074f8977_35916ignoreE,@object
	.size		_ZN39_INTERNAL_2317127a_4_k_cu_074f8977_35914cuda3std3__441_GLOBAL__N__2317127a_4_k_cu_074f8977_35916ignoreE,(_ZN39_INTERNAL_2317127a_4_k_cu_074f8977_35914cute7productE - _ZN39_INTERNAL_2317127a_4_k_cu_074f8977_35914cuda3std3__441_GLOBAL__N__2317127a_4_k_cu_074f8977_35916ignoreE)
_ZN39_INTERNAL_2317127a_4_k_cu_074f8977_35914cuda3std3__441_GLOBAL__N__2317127a_4_k_cu_074f8977_35916ignoreE:
	.zero		1
	.type		_ZN39_INTERNAL_2317127a_4_k_cu_074f8977_35914cute7productE,@object
	.size		_ZN39_INTERNAL_2317127a_4_k_cu_074f8977_35914cute7productE,(_ZN39_INTERNAL_2317127a_4_k_cu_074f8977_35914cuda3std3__45__cpo3endE - _ZN39_INTERNAL_2317127a_4_k_cu_074f8977_35914cute7productE)
_ZN39_INTERNAL_2317127a_4_k_cu_074f8977_35914cute7productE:
	.zero		1
	.type		_ZN39_INTERNAL_2317127a_4_k_cu_074f8977_35914cuda3std3__45__cpo3endE,@object
	.size		_ZN39_INTERNAL_2317127a_4_k_cu_074f8977_35914cuda3std3__45__cpo3endE,(_ZN39_INTERNAL_2317127a_4_k_cu_074f8977_35914cuda3std3__419piecewise_constructE - _ZN39_INTERNAL_2317127a_4_k_cu_074f8977_35914cuda3std3__45__cpo3endE)
_ZN39_INTERNAL_2317127a_4_k_cu_074f8977_35914cuda3std3__45__cpo3endE:
	.zero		1
	.type		_ZN39_INTERNAL_2317127a_4_k_cu_074f8977_35914cuda3std3__419piecewise_constructE,@object
	.size		_ZN39_INTERNAL_2317127a_4_k_cu_074f8977_35914cuda3std3__419piecewise_constructE,(_ZN39_INTERNAL_2317127a_4_k_cu_074f8977_35914cuda3std3__45__cpo4cendE - _ZN39_INTERNAL_2317127a_4_k_cu_074f8977_35914cuda3std3__419piecewise_constructE)
_ZN39_INTERNAL_2317127a_4_k_cu_074f8977_35914cuda3std3__419piecewise_constructE:
	.zero		1
	.type		_ZN39_INTERNAL_2317127a_4_k_cu_074f8977_35914cuda3std3__45__cpo4cendE,@object
	.size		_ZN39_INTERNAL_2317127a_4_k_cu_074f8977_35914cuda3std3__45__cpo4cendE,(_ZN39_INTERNAL_2317127a_4_k_cu_074f8977_35914cuda3std6ranges3__45__cpo4swapE - _ZN39_INTERNAL_2317127a_4_k_cu_074f8977_35914cuda3std3__45__cpo4cendE)
_ZN39_INTERNAL_2317127a_4_k_cu_074f8977_35914cuda3std3__45__cpo4cendE:
	.zero		1
	.type		_ZN39_INTERNAL_2317127a_4_k_cu_074f8977_35914cuda3std6ranges3__45__cpo4swapE,@object
	.size		_ZN39_INTERNAL_2317127a_4_k_cu_074f8977_35914cuda3std6ranges3__45__cpo4swapE,(.L_8 - _ZN39_INTERNAL_2317127a_4_k_cu_074f8977_35914cuda3std6ranges3__45__cpo4swapE)
_ZN39_INTERNAL_2317127a_4_k_cu_074f8977_35914cuda3std6ranges3__45__cpo4swapE:
	.zero		1
.L_8:


//--------------------- .nv.constant0._ZN7cutlass13device_kernelINS_4gemm6kernel13GemmUniversalIN4cute5tupleIJiiiiEEENS1_10collective13CollectiveMmaINS1_34MainloopSm90TmaGmmaWarpSpecializedILi7ENS5_IJNS4_1CILi2EEENSA_ILi1EEESC_EEENS1_35KernelTmaWarpSpecializedCooperativeEEENS5_IJNSA_ILi128EEENSA_ILi384EEENSA_ILi32EEEEEENS_10bfloat16_tENS5_IJlSC_lEEESK_SL_NS4_8TiledMMAINS4_8MMA_AtomIJNS4_4SM904GMMA28MMA_64x192x16_F32BF16BF16_SSILNSP_5MajorE0ELSR_0ELNSP_7ScaleInE1ELSS_1EEEEEENS4_6LayoutISD_NS5_IJSC_NSA_ILi0EEESW_EEEEENS5_IJNS4_10UnderscoreESZ_SZ_EEEEENS4_13SM90_TMA_LOADENS4_14ComposedLayoutINS4_7SwizzleILi2ELi4ELi3EEENS4_18smem_ptr_flag_bitsILi16EEENSV_INS5_IJNSA_ILi8EEESI_EEENS5_IJSI_SC_EEEEEEEvNS4_8identityENS4_23SM90_TMA_LOAD_MULTICASTES1C_vS1D_EENS_8epilogue10collective6detail29Sm90TmaWarpSpecializedAdapterINS1H_15DefaultEpilogueISK_SL_SL_NS1G_6thread17LinearCombinationISK_Li1EffLNS1L_9ScaleType4KindE0ELNS_15FloatRoundStyleE2ESK_EENS1_15EpilogueDefaultEEEEEvvEEEEvNT_6ParamsE --------------------------
	.section	.nv.constant0._ZN7cutlass13device_kernelINS_4gemm6kernel13GemmUniversalIN4cute5tupleIJiiiiEEENS1_10collective13CollectiveMmaINS1_34MainloopSm90TmaGmmaWarpSpecializedILi7ENS5_IJNS4_1CILi2EEENSA_ILi1EEESC_EEENS1_35KernelTmaWarpSpecializedCooperativeEEENS5_IJNSA_ILi128EEENSA_ILi384EEENSA_ILi32EEEEEENS_10bfloat16_tENS5_IJlSC_lEEESK_SL_NS4_8TiledMMAINS4_8MMA_AtomIJNS4_4SM904GMMA28MMA_64x192x16_F32BF16BF16_SSILNSP_5MajorE0ELSR_0ELNSP_7ScaleInE1ELSS_1EEEEEENS4_6LayoutISD_NS5_IJSC_NSA_ILi0EEESW_EEEEENS5_IJNS4_10UnderscoreESZ_SZ_EEEEENS4_13SM90_TMA_LOADENS4_14ComposedLayoutINS4_7SwizzleILi2ELi4ELi3EEENS4_18smem_ptr_flag_bitsILi16EEENSV_INS5_IJNSA_ILi8EEESI_EEENS5_IJSI_SC_EEEEEEEvNS4_8identityENS4_23SM90_TMA_LOAD_MULTICASTES1C_vS1D_EENS_8epilogue10collective6detail29Sm90TmaWarpSpecializedAdapterINS1H_15DefaultEpilogueISK_SL_SL_NS1G_6thread17LinearCombinationISK_Li1EffLNS1L_9ScaleType4KindE0ELNS_15FloatRoundStyleE2ESK_EENS1_15EpilogueDefaultEEEEEvvEEEEvNT_6ParamsE,"a",@progbits
	.sectionflags	@""
	.align	4
.nv.constant0._ZN7cutlass13device_kernelINS_4gemm6kernel13GemmUniversalIN4cute5tupleIJiiiiEEENS1_10collective13CollectiveMmaINS1_34MainloopSm90TmaGmmaWarpSpecializedILi7ENS5_IJNS4_1CILi2EEENSA_ILi1EEESC_EEENS1_35KernelTmaWarpSpecializedCooperativeEEENS5_IJNSA_ILi128EEENSA_ILi384EEENSA_ILi32EEEEEENS_10bfloat16_tENS5_IJlSC_lEEESK_SL_NS4_8TiledMMAINS4_8MMA_AtomIJNS4_4SM904GMMA28MMA_64x192x16_F32BF16BF16_SSILNSP_5MajorE0ELSR_0ELNSP_7ScaleInE1ELSS_1EEEEEENS4_6LayoutISD_NS5_IJSC_NSA_ILi0EEESW_EEEEENS5_IJNS4_10UnderscoreESZ_SZ_EEEEENS4_13SM90_TMA_LOADENS4_14ComposedLayoutINS4_7SwizzleILi2ELi4ELi3EEENS4_18smem_ptr_flag_bitsILi16EEENSV_INS5_IJNSA_ILi8EEESI_EEENS5_IJSI_SC_EEEEEEEvNS4_8identityENS4_23SM90_TMA_LOAD_MULTICASTES1C_vS1D_EENS_8epilogue10collective6detail29Sm90TmaWarpSpecializedAdapterINS1H_15DefaultEpilogueISK_SL_SL_NS1G_6thread17LinearCombinationISK_Li1EffLNS1L_9ScaleType4KindE0ELNS_15FloatRoundStyleE2ESK_EENS1_15EpilogueDefaultEEEEEvvEEEEvNT_6ParamsE:
	.zero		1664


//--------------------- SYMBOLS --------------------------

	.type		.nv.reservedSmem.offset0,@object
	.size		.nv.reservedSmem.offset0,0x4
	.type		__assertfail,@function
